//
// Generated by NVIDIA NVVM Compiler
//
// Compiler Build ID: CL-36424714
// Cuda compilation tools, release 13.0, V13.0.88
// Based on NVVM 20.0.0
//

.version 9.0
.target sm_100
.address_size 64

	// .globl	_Z10MatrixAddBPfS_S_i

.visible .entry _Z10MatrixAddBPfS_S_i(
	.param .u64 .ptr .align 1 _Z10MatrixAddBPfS_S_i_param_0,
	.param .u64 .ptr .align 1 _Z10MatrixAddBPfS_S_i_param_1,
	.param .u64 .ptr .align 1 _Z10MatrixAddBPfS_S_i_param_2,
	.param .u32 _Z10MatrixAddBPfS_S_i_param_3
)
{
	.reg .pred 	%p<2>;
	.reg .b32 	%r<7>;
	.reg .b32 	%f<4>;
	.reg .b64 	%rd<11>;

	ld.param.u64 	%rd1, [_Z10MatrixAddBPfS_S_i_param_0];
	ld.param.u64 	%rd2, [_Z10MatrixAddBPfS_S_i_param_1];
	ld.param.u64 	%rd3, [_Z10MatrixAddBPfS_S_i_param_2];
	ld.param.u32 	%r2, [_Z10MatrixAddBPfS_S_i_param_3];
	mov.u32 	%r3, %tid.x;
	mov.u32 	%r4, %ctaid.x;
	mov.u32 	%r5, %ntid.x;
	mad.lo.s32 	%r1, %r4, %r5, %r3;
	mul.lo.s32 	%r6, %r2, %r2;
	setp.ge.s32 	%p1, %r1, %r6;
	@%p1 bra 	$L__BB0_2;
	cvta.to.global.u64 	%rd4, %rd1;
	cvta.to.global.u64 	%rd5, %rd2;
	cvta.to.global.u64 	%rd6, %rd3;
	mul.wide.s32 	%rd7, %r1, 4;
	add.s64 	%rd8, %rd4, %rd7;
	ld.global.f32 	%f1, [%rd8];
	add.s64 	%rd9, %rd5, %rd7;
	ld.global.f32 	%f2, [%rd9];
	add.f32 	%f3, %f1, %f2;
	add.s64 	%rd10, %rd6, %rd7;
	st.global.f32 	[%rd10], %f3;
$L__BB0_2:
	ret;

}
	// .globl	_Z10MatrixAddCPfS_S_i
.visible .entry _Z10MatrixAddCPfS_S_i(
	.param .u64 .ptr .align 1 _Z10MatrixAddCPfS_S_i_param_0,
	.param .u64 .ptr .align 1 _Z10MatrixAddCPfS_S_i_param_1,
	.param .u64 .ptr .align 1 _Z10MatrixAddCPfS_S_i_param_2,
	.param .u32 _Z10MatrixAddCPfS_S_i_param_3
)
{
	.reg .pred 	%p<10>;
	.reg .b32 	%r<35>;
	.reg .b32 	%f<88>;
	.reg .b64 	%rd<26>;

	ld.param.u64 	%rd7, [_Z10MatrixAddCPfS_S_i_param_0];
	ld.param.u64 	%rd8, [_Z10MatrixAddCPfS_S_i_param_1];
	ld.param.u64 	%rd9, [_Z10MatrixAddCPfS_S_i_param_2];
	ld.param.u32 	%r23, [_Z10MatrixAddCPfS_S_i_param_3];
	cvta.to.global.u64 	%rd1, %rd9;
	cvta.to.global.u64 	%rd2, %rd8;
	cvta.to.global.u64 	%rd3, %rd7;
	mov.u32 	%r1, %tid.x;
	setp.ge.s32 	%p1, %r1, %r23;
	@%p1 bra 	$L__BB1_13;
	mul.lo.s32 	%r2, %r23, %r1;
	add.s32 	%r25, %r23, -1;
	and.b32  	%r3, %r23, 15;
	setp.lt.u32 	%p2, %r25, 15;
	mov.b32 	%r31, 0;
	@%p2 bra 	$L__BB1_4;
	and.b32  	%r31, %r23, -16;
	neg.s32 	%r29, %r31;
	add.s64 	%rd4, %rd3, 32;
	add.s64 	%rd5, %rd2, 32;
	add.s64 	%rd6, %rd1, 32;
	mov.u32 	%r28, %r2;
$L__BB1_3:
	.pragma "nounroll";
	mul.wide.s32 	%rd10, %r28, 4;
	add.s64 	%rd11, %rd4, %rd10;
	add.s64 	%rd12, %rd5, %rd10;
	add.s64 	%rd13, %rd6, %rd10;
	ld.global.f32 	%f1, [%rd11+-32];
	ld.global.f32 	%f2, [%rd12+-32];
	add.f32 	%f3, %f1, %f2;
	st.global.f32 	[%rd13+-32], %f3;
	ld.global.f32 	%f4, [%rd11+-28];
	ld.global.f32 	%f5, [%rd12+-28];
	add.f32 	%f6, %f4, %f5;
	st.global.f32 	[%rd13+-28], %f6;
	ld.global.f32 	%f7, [%rd11+-24];
	ld.global.f32 	%f8, [%rd12+-24];
	add.f32 	%f9, %f7, %f8;
	st.global.f32 	[%rd13+-24], %f9;
	ld.global.f32 	%f10, [%rd11+-20];
	ld.global.f32 	%f11, [%rd12+-20];
	add.f32 	%f12, %f10, %f11;
	st.global.f32 	[%rd13+-20], %f12;
	ld.global.f32 	%f13, [%rd11+-16];
	ld.global.f32 	%f14, [%rd12+-16];
	add.f32 	%f15, %f13, %f14;
	st.global.f32 	[%rd13+-16], %f15;
	ld.global.f32 	%f16, [%rd11+-12];
	ld.global.f32 	%f17, [%rd12+-12];
	add.f32 	%f18, %f16, %f17;
	st.global.f32 	[%rd13+-12], %f18;
	ld.global.f32 	%f19, [%rd11+-8];
	ld.global.f32 	%f20, [%rd12+-8];
	add.f32 	%f21, %f19, %f20;
	st.global.f32 	[%rd13+-8], %f21;
	ld.global.f32 	%f22, [%rd11+-4];
	ld.global.f32 	%f23, [%rd12+-4];
	add.f32 	%f24, %f22, %f23;
	st.global.f32 	[%rd13+-4], %f24;
	ld.global.f32 	%f25, [%rd11];
	ld.global.f32 	%f26, [%rd12];
	add.f32 	%f27, %f25, %f26;
	st.global.f32 	[%rd13], %f27;
	ld.global.f32 	%f28, [%rd11+4];
	ld.global.f32 	%f29, [%rd12+4];
	add.f32 	%f30, %f28, %f29;
	st.global.f32 	[%rd13+4], %f30;
	ld.global.f32 	%f31, [%rd11+8];
	ld.global.f32 	%f32, [%rd12+8];
	add.f32 	%f33, %f31, %f32;
	st.global.f32 	[%rd13+8], %f33;
	ld.global.f32 	%f34, [%rd11+12];
	ld.global.f32 	%f35, [%rd12+12];
	add.f32 	%f36, %f34, %f35;
	st.global.f32 	[%rd13+12], %f36;
	ld.global.f32 	%f37, [%rd11+16];
	ld.global.f32 	%f38, [%rd12+16];
	add.f32 	%f39, %f37, %f38;
	st.global.f32 	[%rd13+16], %f39;
	ld.global.f32 	%f40, [%rd11+20];
	ld.global.f32 	%f41, [%rd12+20];
	add.f32 	%f42, %f40, %f41;
	st.global.f32 	[%rd13+20], %f42;
	ld.global.f32 	%f43, [%rd11+24];
	ld.global.f32 	%f44, [%rd12+24];
	add.f32 	%f45, %f43, %f44;
	st.global.f32 	[%rd13+24], %f45;
	ld.global.f32 	%f46, [%rd11+28];
	ld.global.f32 	%f47, [%rd12+28];
	add.f32 	%f48, %f46, %f47;
	st.global.f32 	[%rd13+28], %f48;
	add.s32 	%r29, %r29, 16;
	add.s32 	%r28, %r28, 16;
	setp.ne.s32 	%p3, %r29, 0;
	@%p3 bra 	$L__BB1_3;
$L__BB1_4:
	setp.eq.s32 	%p4, %r3, 0;
	@%p4 bra 	$L__BB1_13;
	and.b32  	%r11, %r23, 7;
	setp.lt.u32 	%p5, %r3, 8;
	@%p5 bra 	$L__BB1_7;
	add.s32 	%r26, %r31, %r2;
	mul.wide.s32 	%rd14, %r26, 4;
	add.s64 	%rd15, %rd3, %rd14;
	ld.global.f32 	%f49, [%rd15];
	add.s64 	%rd16, %rd2, %rd14;
	ld.global.f32 	%f50, [%rd16];
	add.f32 	%f51, %f49, %f50;
	add.s64 	%rd17, %rd1, %rd14;
	st.global.f32 	[%rd17], %f51;
	ld.global.f32 	%f52, [%rd15+4];
	ld.global.f32 	%f53, [%rd16+4];
	add.f32 	%f54, %f52, %f53;
	st.global.f32 	[%rd17+4], %f54;
	ld.global.f32 	%f55, [%rd15+8];
	ld.global.f32 	%f56, [%rd16+8];
	add.f32 	%f57, %f55, %f56;
	st.global.f32 	[%rd17+8], %f57;
	ld.global.f32 	%f58, [%rd15+12];
	ld.global.f32 	%f59, [%rd16+12];
	add.f32 	%f60, %f58, %f59;
	st.global.f32 	[%rd17+12], %f60;
	ld.global.f32 	%f61, [%rd15+16];
	ld.global.f32 	%f62, [%rd16+16];
	add.f32 	%f63, %f61, %f62;
	st.global.f32 	[%rd17+16], %f63;
	ld.global.f32 	%f64, [%rd15+20];
	ld.global.f32 	%f65, [%rd16+20];
	add.f32 	%f66, %f64, %f65;
	st.global.f32 	[%rd17+20], %f66;
	ld.global.f32 	%f67, [%rd15+24];
	ld.global.f32 	%f68, [%rd16+24];
	add.f32 	%f69, %f67, %f68;
	st.global.f32 	[%rd17+24], %f69;
	ld.global.f32 	%f70, [%rd15+28];
	ld.global.f32 	%f71, [%rd16+28];
	add.f32 	%f72, %f70, %f71;
	st.global.f32 	[%rd17+28], %f72;
	add.s32 	%r31, %r31, 8;
$L__BB1_7:
	setp.eq.s32 	%p6, %r11, 0;
	@%p6 bra 	$L__BB1_13;
	and.b32  	%r14, %r23, 3;
	setp.lt.u32 	%p7, %r11, 4;
	@%p7 bra 	$L__BB1_10;
	add.s32 	%r27, %r31, %r2;
	mul.wide.s32 	%rd18, %r27, 4;
	add.s64 	%rd19, %rd3, %rd18;
	ld.global.f32 	%f73, [%rd19];
	add.s64 	%rd20, %rd2, %rd18;
	ld.global.f32 	%f74, [%rd20];
	add.f32 	%f75, %f73, %f74;
	add.s64 	%rd21, %rd1, %rd18;
	st.global.f32 	[%rd21], %f75;
	ld.global.f32 	%f76, [%rd19+4];
	ld.global.f32 	%f77, [%rd20+4];
	add.f32 	%f78, %f76, %f77;
	st.global.f32 	[%rd21+4], %f78;
	ld.global.f32 	%f79, [%rd19+8];
	ld.global.f32 	%f80, [%rd20+8];
	add.f32 	%f81, %f79, %f80;
	st.global.f32 	[%rd21+8], %f81;
	ld.global.f32 	%f82, [%rd19+12];
	ld.global.f32 	%f83, [%rd20+12];
	add.f32 	%f84, %f82, %f83;
	st.global.f32 	[%rd21+12], %f84;
	add.s32 	%r31, %r31, 4;
$L__BB1_10:
	setp.eq.s32 	%p8, %r14, 0;
	@%p8 bra 	$L__BB1_13;
	add.s32 	%r34, %r31, %r2;
	neg.s32 	%r33, %r14;
$L__BB1_12:
	.pragma "nounroll";
	mul.wide.s32 	%rd22, %r34, 4;
	add.s64 	%rd23, %rd1, %rd22;
	add.s64 	%rd24, %rd2, %rd22;
	add.s64 	%rd25, %rd3, %rd22;
	ld.global.f32 	%f85, [%rd25];
	ld.global.f32 	%f86, [%rd24];
	add.f32 	%f87, %f85, %f86;
	st.global.f32 	[%rd23], %f87;
	add.s32 	%r34, %r34, 1;
	add.s32 	%r33, %r33, 1;
	setp.ne.s32 	%p9, %r33, 0;
	@%p9 bra 	$L__BB1_12;
$L__BB1_13:
	ret;

}
	// .globl	_Z10MatrixAddDPfS_S_i
.visible .entry _Z10MatrixAddDPfS_S_i(
	.param .u64 .ptr .align 1 _Z10MatrixAddDPfS_S_i_param_0,
	.param .u64 .ptr .align 1 _Z10MatrixAddDPfS_S_i_param_1,
	.param .u64 .ptr .align 1 _Z10MatrixAddDPfS_S_i_param_2,
	.param .u32 _Z10MatrixAddDPfS_S_i_param_3
)
{
	.reg .pred 	%p<10>;
	.reg .b32 	%r<35>;
	.reg .b32 	%f<88>;
	.reg .b64 	%rd<101>;

	ld.param.u64 	%rd4, [_Z10MatrixAddDPfS_S_i_param_0];
	ld.param.u64 	%rd5, [_Z10MatrixAddDPfS_S_i_param_1];
	ld.param.u64 	%rd6, [_Z10MatrixAddDPfS_S_i_param_2];
	ld.param.u32 	%r23, [_Z10MatrixAddDPfS_S_i_param_3];
	cvta.to.global.u64 	%rd1, %rd6;
	cvta.to.global.u64 	%rd2, %rd5;
	cvta.to.global.u64 	%rd3, %rd4;
	mov.u32 	%r1, %tid.x;
	setp.ge.s32 	%p1, %r1, %r23;
	@%p1 bra 	$L__BB2_13;
	add.s32 	%r25, %r23, -1;
	and.b32  	%r2, %r23, 15;
	setp.lt.u32 	%p2, %r25, 15;
	mov.b32 	%r31, 0;
	@%p2 bra 	$L__BB2_4;
	and.b32  	%r31, %r23, -16;
	neg.s32 	%r29, %r31;
	shl.b32 	%r5, %r23, 4;
	mul.wide.s32 	%rd11, %r23, 4;
	mov.u32 	%r28, %r1;
$L__BB2_3:
	.pragma "nounroll";
	mul.wide.s32 	%rd7, %r28, 4;
	add.s64 	%rd8, %rd3, %rd7;
	ld.global.f32 	%f1, [%rd8];
	add.s64 	%rd9, %rd2, %rd7;
	ld.global.f32 	%f2, [%rd9];
	add.f32 	%f3, %f1, %f2;
	add.s64 	%rd10, %rd1, %rd7;
	st.global.f32 	[%rd10], %f3;
	add.s64 	%rd12, %rd8, %rd11;
	ld.global.f32 	%f4, [%rd12];
	add.s64 	%rd13, %rd9, %rd11;
	ld.global.f32 	%f5, [%rd13];
	add.f32 	%f6, %f4, %f5;
	add.s64 	%rd14, %rd10, %rd11;
	st.global.f32 	[%rd14], %f6;
	add.s64 	%rd15, %rd12, %rd11;
	ld.global.f32 	%f7, [%rd15];
	add.s64 	%rd16, %rd13, %rd11;
	ld.global.f32 	%f8, [%rd16];
	add.f32 	%f9, %f7, %f8;
	add.s64 	%rd17, %rd14, %rd11;
	st.global.f32 	[%rd17], %f9;
	add.s64 	%rd18, %rd15, %rd11;
	ld.global.f32 	%f10, [%rd18];
	add.s64 	%rd19, %rd16, %rd11;
	ld.global.f32 	%f11, [%rd19];
	add.f32 	%f12, %f10, %f11;
	add.s64 	%rd20, %rd17, %rd11;
	st.global.f32 	[%rd20], %f12;
	add.s64 	%rd21, %rd18, %rd11;
	ld.global.f32 	%f13, [%rd21];
	add.s64 	%rd22, %rd19, %rd11;
	ld.global.f32 	%f14, [%rd22];
	add.f32 	%f15, %f13, %f14;
	add.s64 	%rd23, %rd20, %rd11;
	st.global.f32 	[%rd23], %f15;
	add.s64 	%rd24, %rd21, %rd11;
	ld.global.f32 	%f16, [%rd24];
	add.s64 	%rd25, %rd22, %rd11;
	ld.global.f32 	%f17, [%rd25];
	add.f32 	%f18, %f16, %f17;
	add.s64 	%rd26, %rd23, %rd11;
	st.global.f32 	[%rd26], %f18;
	add.s64 	%rd27, %rd24, %rd11;
	ld.global.f32 	%f19, [%rd27];
	add.s64 	%rd28, %rd25, %rd11;
	ld.global.f32 	%f20, [%rd28];
	add.f32 	%f21, %f19, %f20;
	add.s64 	%rd29, %rd26, %rd11;
	st.global.f32 	[%rd29], %f21;
	add.s64 	%rd30, %rd27, %rd11;
	ld.global.f32 	%f22, [%rd30];
	add.s64 	%rd31, %rd28, %rd11;
	ld.global.f32 	%f23, [%rd31];
	add.f32 	%f24, %f22, %f23;
	add.s64 	%rd32, %rd29, %rd11;
	st.global.f32 	[%rd32], %f24;
	add.s64 	%rd33, %rd30, %rd11;
	ld.global.f32 	%f25, [%rd33];
	add.s64 	%rd34, %rd31, %rd11;
	ld.global.f32 	%f26, [%rd34];
	add.f32 	%f27, %f25, %f26;
	add.s64 	%rd35, %rd32, %rd11;
	st.global.f32 	[%rd35], %f27;
	add.s64 	%rd36, %rd33, %rd11;
	ld.global.f32 	%f28, [%rd36];
	add.s64 	%rd37, %rd34, %rd11;
	ld.global.f32 	%f29, [%rd37];
	add.f32 	%f30, %f28, %f29;
	add.s64 	%rd38, %rd35, %rd11;
	st.global.f32 	[%rd38], %f30;
	add.s64 	%rd39, %rd36, %rd11;
	ld.global.f32 	%f31, [%rd39];
	add.s64 	%rd40, %rd37, %rd11;
	ld.global.f32 	%f32, [%rd40];
	add.f32 	%f33, %f31, %f32;
	add.s64 	%rd41, %rd38, %rd11;
	st.global.f32 	[%rd41], %f33;
	add.s64 	%rd42, %rd39, %rd11;
	ld.global.f32 	%f34, [%rd42];
	add.s64 	%rd43, %rd40, %rd11;
	ld.global.f32 	%f35, [%rd43];
	add.f32 	%f36, %f34, %f35;
	add.s64 	%rd44, %rd41, %rd11;
	st.global.f32 	[%rd44], %f36;
	add.s64 	%rd45, %rd42, %rd11;
	ld.global.f32 	%f37, [%rd45];
	add.s64 	%rd46, %rd43, %rd11;
	ld.global.f32 	%f38, [%rd46];
	add.f32 	%f39, %f37, %f38;
	add.s64 	%rd47, %rd44, %rd11;
	st.global.f32 	[%rd47], %f39;
	add.s64 	%rd48, %rd45, %rd11;
	ld.global.f32 	%f40, [%rd48];
	add.s64 	%rd49, %rd46, %rd11;
	ld.global.f32 	%f41, [%rd49];
	add.f32 	%f42, %f40, %f41;
	add.s64 	%rd50, %rd47, %rd11;
	st.global.f32 	[%rd50], %f42;
	add.s64 	%rd51, %rd48, %rd11;
	ld.global.f32 	%f43, [%rd51];
	add.s64 	%rd52, %rd49, %rd11;
	ld.global.f32 	%f44, [%rd52];
	add.f32 	%f45, %f43, %f44;
	add.s64 	%rd53, %rd50, %rd11;
	st.global.f32 	[%rd53], %f45;
	add.s64 	%rd54, %rd51, %rd11;
	ld.global.f32 	%f46, [%rd54];
	add.s64 	%rd55, %rd52, %rd11;
	ld.global.f32 	%f47, [%rd55];
	add.f32 	%f48, %f46, %f47;
	add.s64 	%rd56, %rd53, %rd11;
	st.global.f32 	[%rd56], %f48;
	add.s32 	%r29, %r29, 16;
	add.s32 	%r28, %r28, %r5;
	setp.ne.s32 	%p3, %r29, 0;
	@%p3 bra 	$L__BB2_3;
$L__BB2_4:
	setp.eq.s32 	%p4, %r2, 0;
	@%p4 bra 	$L__BB2_13;
	and.b32  	%r11, %r23, 7;
	setp.lt.u32 	%p5, %r2, 8;
	@%p5 bra 	$L__BB2_7;
	mad.lo.s32 	%r26, %r31, %r23, %r1;
	mul.wide.s32 	%rd57, %r26, 4;
	add.s64 	%rd58, %rd3, %rd57;
	ld.global.f32 	%f49, [%rd58];
	add.s64 	%rd59, %rd2, %rd57;
	ld.global.f32 	%f50, [%rd59];
	add.f32 	%f51, %f49, %f50;
	add.s64 	%rd60, %rd1, %rd57;
	st.global.f32 	[%rd60], %f51;
	mul.wide.s32 	%rd61, %r23, 4;
	add.s64 	%rd62, %rd58, %rd61;
	ld.global.f32 	%f52, [%rd62];
	add.s64 	%rd63, %rd59, %rd61;
	ld.global.f32 	%f53, [%rd63];
	add.f32 	%f54, %f52, %f53;
	add.s64 	%rd64, %rd60, %rd61;
	st.global.f32 	[%rd64], %f54;
	add.s64 	%rd65, %rd62, %rd61;
	ld.global.f32 	%f55, [%rd65];
	add.s64 	%rd66, %rd63, %rd61;
	ld.global.f32 	%f56, [%rd66];
	add.f32 	%f57, %f55, %f56;
	add.s64 	%rd67, %rd64, %rd61;
	st.global.f32 	[%rd67], %f57;
	add.s64 	%rd68, %rd65, %rd61;
	ld.global.f32 	%f58, [%rd68];
	add.s64 	%rd69, %rd66, %rd61;
	ld.global.f32 	%f59, [%rd69];
	add.f32 	%f60, %f58, %f59;
	add.s64 	%rd70, %rd67, %rd61;
	st.global.f32 	[%rd70], %f60;
	add.s64 	%rd71, %rd68, %rd61;
	ld.global.f32 	%f61, [%rd71];
	add.s64 	%rd72, %rd69, %rd61;
	ld.global.f32 	%f62, [%rd72];
	add.f32 	%f63, %f61, %f62;
	add.s64 	%rd73, %rd70, %rd61;
	st.global.f32 	[%rd73], %f63;
	add.s64 	%rd74, %rd71, %rd61;
	ld.global.f32 	%f64, [%rd74];
	add.s64 	%rd75, %rd72, %rd61;
	ld.global.f32 	%f65, [%rd75];
	add.f32 	%f66, %f64, %f65;
	add.s64 	%rd76, %rd73, %rd61;
	st.global.f32 	[%rd76], %f66;
	add.s64 	%rd77, %rd74, %rd61;
	ld.global.f32 	%f67, [%rd77];
	add.s64 	%rd78, %rd75, %rd61;
	ld.global.f32 	%f68, [%rd78];
	add.f32 	%f69, %f67, %f68;
	add.s64 	%rd79, %rd76, %rd61;
	st.global.f32 	[%rd79], %f69;
	add.s64 	%rd80, %rd77, %rd61;
	ld.global.f32 	%f70, [%rd80];
	add.s64 	%rd81, %rd78, %rd61;
	ld.global.f32 	%f71, [%rd81];
	add.f32 	%f72, %f70, %f71;
	add.s64 	%rd82, %rd79, %rd61;
	st.global.f32 	[%rd82], %f72;
	add.s32 	%r31, %r31, 8;
$L__BB2_7:
	setp.eq.s32 	%p6, %r11, 0;
	@%p6 bra 	$L__BB2_13;
	and.b32  	%r14, %r23, 3;
	setp.lt.u32 	%p7, %r11, 4;
	@%p7 bra 	$L__BB2_10;
	mad.lo.s32 	%r27, %r31, %r23, %r1;
	mul.wide.s32 	%rd83, %r27, 4;
	add.s64 	%rd84, %rd3, %rd83;
	ld.global.f32 	%f73, [%rd84];
	add.s64 	%rd85, %rd2, %rd83;
	ld.global.f32 	%f74, [%rd85];
	add.f32 	%f75, %f73, %f74;
	add.s64 	%rd86, %rd1, %rd83;
	st.global.f32 	[%rd86], %f75;
	mul.wide.s32 	%rd87, %r23, 4;
	add.s64 	%rd88, %rd84, %rd87;
	ld.global.f32 	%f76, [%rd88];
	add.s64 	%rd89, %rd85, %rd87;
	ld.global.f32 	%f77, [%rd89];
	add.f32 	%f78, %f76, %f77;
	add.s64 	%rd90, %rd86, %rd87;
	st.global.f32 	[%rd90], %f78;
	add.s64 	%rd91, %rd88, %rd87;
	ld.global.f32 	%f79, [%rd91];
	add.s64 	%rd92, %rd89, %rd87;
	ld.global.f32 	%f80, [%rd92];
	add.f32 	%f81, %f79, %f80;
	add.s64 	%rd93, %rd90, %rd87;
	st.global.f32 	[%rd93], %f81;
	add.s64 	%rd94, %rd91, %rd87;
	ld.global.f32 	%f82, [%rd94];
	add.s64 	%rd95, %rd92, %rd87;
	ld.global.f32 	%f83, [%rd95];
	add.f32 	%f84, %f82, %f83;
	add.s64 	%rd96, %rd93, %rd87;
	st.global.f32 	[%rd96], %f84;
	add.s32 	%r31, %r31, 4;
$L__BB2_10:
	setp.eq.s32 	%p8, %r14, 0;
	@%p8 bra 	$L__BB2_13;
	mad.lo.s32 	%r34, %r31, %r23, %r1;
	neg.s32 	%r33, %r14;
$L__BB2_12:
	.pragma "nounroll";
	mul.wide.s32 	%rd97, %r34, 4;
	add.s64 	%rd98, %rd3, %rd97;
	ld.global.f32 	%f85, [%rd98];
	add.s64 	%rd99, %rd2, %rd97;
	ld.global.f32 	%f86, [%rd99];
	add.f32 	%f87, %f85, %f86;
	add.s64 	%rd100, %rd1, %rd97;
	st.global.f32 	[%rd100], %f87;
	add.s32 	%r34, %r34, %r23;
	add.s32 	%r33, %r33, 1;
	setp.ne.s32 	%p9, %r33, 0;
	@%p9 bra 	$L__BB2_12;
$L__BB2_13:
	ret;

}


// ===== COMPILED SASS (sm_100) =====

	.target	sm_100

	.elftype	@"ET_EXEC"


//--------------------- .note.nv.tkinfo           --------------------------
	.section	.note.nv.tkinfo,"",@"SHT_NOTE"
	.sectionflags	@"SHF_NOTE_NV_TKINFO"
	.tkinfo
        /*0018*/ 	.word	0x00000002
        /*0030*/ 	.string	""
        /*0030*/ 	.string	"ptxas"
        /*0030*/ 	.string	"Cuda compilation tools, release 13.0, V13.0.88"
        /*0030*/ 	.string	"Build cuda_13.0.r13.0/compiler.36424714_0"
        /*0030*/ 	.string	"-arch sm_100 -m 64 "



//--------------------- .note.nv.cuinfo           --------------------------
	.section	.note.nv.cuinfo,"",@"SHT_NOTE"
	.sectionflags	@"SHF_NOTE_NV_CUINFO"
        /*0018*/ 	.short	0x0002
        /*001a*/ 	.short	0x0064
        /*001c*/ 	.short	0x0082
	.zero		2


//--------------------- .nv.info                  --------------------------
	.section	.nv.info,"",@"SHT_CUDA_INFO"
	.align	4


	//----- nvinfo : EIATTR_REGCOUNT
	.align		4
        /*0000*/ 	.byte	0x04, 0x2f
        /*0002*/ 	.short	(.L_1 - .L_0)
	.align		4
.L_0:
        /*0004*/ 	.word	index@(_Z10MatrixAddBPfS_S_i)
        /*0008*/ 	.word	0x0000000c


	//----- nvinfo : EIATTR_FRAME_SIZE
	.align		4
.L_1:
        /*000c*/ 	.byte	0x04, 0x11
        /*000e*/ 	.short	(.L_3 - .L_2)
	.align		4
.L_2:
        /*0010*/ 	.word	index@(_Z10MatrixAddBPfS_S_i)
        /*0014*/ 	.word	0x00000000


	//----- nvinfo : EIATTR_REGCOUNT
	.align		4
.L_3:
        /*0018*/ 	.byte	0x04, 0x2f
        /*001a*/ 	.short	(.L_5 - .L_4)
	.align		4
.L_4:
        /*001c*/ 	.word	index@(_Z10MatrixAddCPfS_S_i)
        /*0020*/ 	.word	0x00000014


	//----- nvinfo : EIATTR_FRAME_SIZE
	.align		4
.L_5:
        /*0024*/ 	.byte	0x04, 0x11
        /*0026*/ 	.short	(.L_7 - .L_6)
	.align		4
.L_6:
        /*0028*/ 	.word	index@(_Z10MatrixAddCPfS_S_i)
        /*002c*/ 	.word	0x00000000


	//----- nvinfo : EIATTR_REGCOUNT
	.align		4
.L_7:
        /*0030*/ 	.byte	0x04, 0x2f
        /*0032*/ 	.short	(.L_9 - .L_8)
	.align		4
.L_8:
        /*0034*/ 	.word	index@(_Z10MatrixAddDPfS_S_i)
        /*0038*/ 	.word	0x0000001c


	//----- nvinfo : EIATTR_FRAME_SIZE
	.align		4
.L_9:
        /*003c*/ 	.byte	0x04, 0x11
        /*003e*/ 	.short	(.L_11 - .L_10)
	.align		4
.L_10:
        /*0040*/ 	.word	index@(_Z10MatrixAddDPfS_S_i)
        /*0044*/ 	.word	0x00000000


	//----- nvinfo : EIATTR_MIN_STACK_SIZE
	.align		4
.L_11:
        /*0048*/ 	.byte	0x04, 0x12
        /*004a*/ 	.short	(.L_13 - .L_12)
	.align		4
.L_12:
        /*004c*/ 	.word	index@(_Z10MatrixAddDPfS_S_i)
        /*0050*/ 	.word	0x00000000


	//----- nvinfo : EIATTR_MIN_STACK_SIZE
	.align		4
.L_13:
        /*0054*/ 	.byte	0x04, 0x12
        /*0056*/ 	.short	(.L_15 - .L_14)
	.align		4
.L_14:
        /*0058*/ 	.word	index@(_Z10MatrixAddCPfS_S_i)
        /*005c*/ 	.word	0x00000000


	//----- nvinfo : EIATTR_MIN_STACK_SIZE
	.align		4
.L_15:
        /*0060*/ 	.byte	0x04, 0x12
        /*0062*/ 	.short	(.L_17 - .L_16)
	.align		4
.L_16:
        /*0064*/ 	.word	index@(_Z10MatrixAddBPfS_S_i)
        /*0068*/ 	.word	0x00000000
.L_17:


//--------------------- .nv.compat                --------------------------
	.section	.nv.compat,"",@"SHT_CUDA_COMPAT_INFO"
	.align	4
        /*0000*/ 	.byte	0x02, 0x09, 0x00, 0x00, 0x02, 0x02, 0x01, 0x00, 0x02, 0x05, 0x05, 0x00, 0x03, 0x07, 0x01, 0x01
        /*0010*/ 	.byte	0x02, 0x03, 0x00, 0x00, 0x02, 0x06, 0x01, 0x00, 0x04, 0x0b, 0x08, 0x00, 0x09, 0x00, 0x00, 0x00
        /*0020*/ 	.byte	0x00, 0x00, 0x00, 0x00


//--------------------- .nv.info._Z10MatrixAddDPfS_S_i --------------------------
	.section	.nv.info._Z10MatrixAddDPfS_S_i,"",@"SHT_CUDA_INFO"
	.sectionflags	@""
	.align	4


	//----- nvinfo : EIATTR_CUDA_API_VERSION
	.align		4
        /*0000*/ 	.byte	0x04, 0x37
        /*0002*/ 	.short	(.L_19 - .L_18)
.L_18:
        /*0004*/ 	.word	0x00000082


	//----- nvinfo : EIATTR_KPARAM_INFO
	.align		4
.L_19:
        /*0008*/ 	.byte	0x04, 0x17
        /*000a*/ 	.short	(.L_21 - .L_20)
.L_20:
        /*000c*/ 	.word	0x00000000
        /*0010*/ 	.short	0x0003
        /*0012*/ 	.short	0x0018
        /*0014*/ 	.byte	0x00, 0xf0, 0x11, 0x00


	//----- nvinfo : EIATTR_KPARAM_INFO
	.align		4
.L_21:
        /*0018*/ 	.byte	0x04, 0x17
        /*001a*/ 	.short	(.L_23 - .L_22)
.L_22:
        /*001c*/ 	.word	0x00000000
        /*0020*/ 	.short	0x0002
        /*0022*/ 	.short	0x0010
        /*0024*/ 	.byte	0x00, 0xf5, 0x21, 0x00


	//----- nvinfo : EIATTR_KPARAM_INFO
	.align		4
.L_23:
        /*0028*/ 	.byte	0x04, 0x17
        /*002a*/ 	.short	(.L_25 - .L_24)
.L_24:
        /*002c*/ 	.word	0x00000000
        /*0030*/ 	.short	0x0001
        /*0032*/ 	.short	0x0008
        /*0034*/ 	.byte	0x00, 0xf5, 0x21, 0x00


	//----- nvinfo : EIATTR_KPARAM_INFO
	.align		4
.L_25:
        /*0038*/ 	.byte	0x04, 0x17
        /*003a*/ 	.short	(.L_27 - .L_26)
.L_26:
        /*003c*/ 	.word	0x00000000
        /*0040*/ 	.short	0x0000
        /*0042*/ 	.short	0x0000
        /*0044*/ 	.byte	0x00, 0xf5, 0x21, 0x00


	//----- nvinfo : EIATTR_SPARSE_MMA_MASK
	.align		4
.L_27:
        /*0048*/ 	.byte	0x03, 0x50
        /*004a*/ 	.short	0x0000


	//----- nvinfo : EIATTR_MAXREG_COUNT
	.align		4
        /*004c*/ 	.byte	0x03, 0x1b
        /*004e*/ 	.short	0x00ff


	//----- nvinfo : EIATTR_MERCURY_ISA_VERSION
	.align		4
        /*0050*/ 	.byte	0x03, 0x5f
        /*0052*/ 	.short	0x0101


	//----- nvinfo : EIATTR_VRC_CTA_INIT_COUNT
	.align		4
        /*0054*/ 	.byte	0x02, 0x4a
	.zero		1
	.zero		1


	//----- nvinfo : EIATTR_EXIT_INSTR_OFFSETS
	.align		4
        /*0058*/ 	.byte	0x04, 0x1c
        /*005a*/ 	.short	(.L_29 - .L_28)


	//   ....[0]....
.L_28:
        /*005c*/ 	.word	0x00000040


	//   ....[1]....
        /*0060*/ 	.word	0x00000860


	//   ....[2]....
        /*0064*/ 	.word	0x00000c80


	//   ....[3]....
        /*0068*/ 	.word	0x00000ee0


	//   ....[4]....
        /*006c*/ 	.word	0x00000ff0


	//----- nvinfo : EIATTR_CBANK_PARAM_SIZE
	.align		4
.L_29:
        /*0070*/ 	.byte	0x03, 0x19
        /*0072*/ 	.short	0x001c


	//----- nvinfo : EIATTR_PARAM_CBANK
	.align		4
        /*0074*/ 	.byte	0x04, 0x0a
        /*0076*/ 	.short	(.L_31 - .L_30)
	.align		4
.L_30:
        /*0078*/ 	.word	index@(.nv.constant0._Z10MatrixAddDPfS_S_i)
        /*007c*/ 	.short	0x0380
        /*007e*/ 	.short	0x001c


	//----- nvinfo : EIATTR_SW_WAR
	.align		4
.L_31:
        /*0080*/ 	.byte	0x04, 0x36
        /*0082*/ 	.short	(.L_33 - .L_32)
.L_32:
        /*0084*/ 	.word	0x00000008
.L_33:


//--------------------- .nv.info._Z10MatrixAddCPfS_S_i --------------------------
	.section	.nv.info._Z10MatrixAddCPfS_S_i,"",@"SHT_CUDA_INFO"
	.sectionflags	@""
	.align	4


	//----- nvinfo : EIATTR_CUDA_API_VERSION
	.align		4
        /*0000*/ 	.byte	0x04, 0x37
        /*0002*/ 	.short	(.L_35 - .L_34)
.L_34:
        /*0004*/ 	.word	0x00000082


	//----- nvinfo : EIATTR_KPARAM_INFO
	.align		4
.L_35:
        /*0008*/ 	.byte	0x04, 0x17
        /*000a*/ 	.short	(.L_37 - .L_36)
.L_36:
        /*000c*/ 	.word	0x00000000
        /*0010*/ 	.short	0x0003
        /*0012*/ 	.short	0x0018
        /*0014*/ 	.byte	0x00, 0xf0, 0x11, 0x00


	//----- nvinfo : EIATTR_KPARAM_INFO
	.align		4
.L_37:
        /*0018*/ 	.byte	0x04, 0x17
        /*001a*/ 	.short	(.L_39 - .L_38)
.L_38:
        /*001c*/ 	.word	0x00000000
        /*0020*/ 	.short	0x0002
        /*0022*/ 	.short	0x0010
        /*0024*/ 	.byte	0x00, 0xf5, 0x21, 0x00


	//----- nvinfo : EIATTR_KPARAM_INFO
	.align		4
.L_39:
        /*0028*/ 	.byte	0x04, 0x17
        /*002a*/ 	.short	(.L_41 - .L_40)
.L_40:
        /*002c*/ 	.word	0x00000000
        /*0030*/ 	.short	0x0001
        /*0032*/ 	.short	0x0008
        /*0034*/ 	.byte	0x00, 0xf5, 0x21, 0x00


	//----- nvinfo : EIATTR_KPARAM_INFO
	.align		4
.L_41:
        /*0038*/ 	.byte	0x04, 0x17
        /*003a*/ 	.short	(.L_43 - .L_42)
.L_42:
        /*003c*/ 	.word	0x00000000
        /*0040*/ 	.short	0x0000
        /*0042*/ 	.short	0x0000
        /*0044*/ 	.byte	0x00, 0xf5, 0x21, 0x00


	//----- nvinfo : EIATTR_SPARSE_MMA_MASK
	.align		4
.L_43:
        /*0048*/ 	.byte	0x03, 0x50
        /*004a*/ 	.short	0x0000


	//----- nvinfo : EIATTR_MAXREG_COUNT
	.align		4
        /*004c*/ 	.byte	0x03, 0x1b
        /*004e*/ 	.short	0x00ff


	//----- nvinfo : EIATTR_MERCURY_ISA_VERSION
	.align		4
        /*0050*/ 	.byte	0x03, 0x5f
        /*0052*/ 	.short	0x0101


	//----- nvinfo : EIATTR_VRC_CTA_INIT_COUNT
	.align		4
        /*0054*/ 	.byte	0x02, 0x4a
	.zero		1
	.zero		1


	//----- nvinfo : EIATTR_EXIT_INSTR_OFFSETS
	.align		4
        /*0058*/ 	.byte	0x04, 0x1c
        /*005a*/ 	.short	(.L_45 - .L_44)


	//   ....[0]....
.L_44:
        /*005c*/ 	.word	0x00000040


	//   ....[1]....
        /*0060*/ 	.word	0x00000650


	//   ....[2]....
        /*0064*/ 	.word	0x00000920


	//   ....[3]....
        /*0068*/ 	.word	0x00000af0


	//   ....[4]....
        /*006c*/ 	.word	0x00000c00


	//----- nvinfo : EIATTR_CBANK_PARAM_SIZE
	.align		4
.L_45:
        /*0070*/ 	.byte	0x03, 0x19
        /*0072*/ 	.short	0x001c


	//----- nvinfo : EIATTR_PARAM_CBANK
	.align		4
        /*0074*/ 	.byte	0x04, 0x0a
        /*0076*/ 	.short	(.L_47 - .L_46)
	.align		4
.L_46:
        /*0078*/ 	.word	index@(.nv.constant0._Z10MatrixAddCPfS_S_i)
        /*007c*/ 	.short	0x0380
        /*007e*/ 	.short	0x001c


	//----- nvinfo : EIATTR_SW_WAR
	.align		4
.L_47:
        /*0080*/ 	.byte	0x04, 0x36
        /*0082*/ 	.short	(.L_49 - .L_48)
.L_48:
        /*0084*/ 	.word	0x00000008
.L_49:


//--------------------- .nv.info._Z10MatrixAddBPfS_S_i --------------------------
	.section	.nv.info._Z10MatrixAddBPfS_S_i,"",@"SHT_CUDA_INFO"
	.sectionflags	@""
	.align	4


	//----- nvinfo : EIATTR_CUDA_API_VERSION
	.align		4
        /*0000*/ 	.byte	0x04, 0x37
        /*0002*/ 	.short	(.L_51 - .L_50)
.L_50:
        /*0004*/ 	.word	0x00000082


	//----- nvinfo : EIATTR_KPARAM_INFO
	.align		4
.L_51:
        /*0008*/ 	.byte	0x04, 0x17
        /*000a*/ 	.short	(.L_53 - .L_52)
.L_52:
        /*000c*/ 	.word	0x00000000
        /*0010*/ 	.short	0x0003
        /*0012*/ 	.short	0x0018
        /*0014*/ 	.byte	0x00, 0xf0, 0x11, 0x00


	//----- nvinfo : EIATTR_KPARAM_INFO
	.align		4
.L_53:
        /*0018*/ 	.byte	0x04, 0x17
        /*001a*/ 	.short	(.L_55 - .L_54)
.L_54:
        /*001c*/ 	.word	0x00000000
        /*0020*/ 	.short	0x0002
        /*0022*/ 	.short	0x0010
        /*0024*/ 	.byte	0x00, 0xf5, 0x21, 0x00


	//----- nvinfo : EIATTR_KPARAM_INFO
	.align		4
.L_55:
        /*0028*/ 	.byte	0x04, 0x17
        /*002a*/ 	.short	(.L_57 - .L_56)
.L_56:
        /*002c*/ 	.word	0x00000000
        /*0030*/ 	.short	0x0001
        /*0032*/ 	.short	0x0008
        /*0034*/ 	.byte	0x00, 0xf5, 0x21, 0x00


	//----- nvinfo : EIATTR_KPARAM_INFO
	.align		4
.L_57:
        /*0038*/ 	.byte	0x04, 0x17
        /*003a*/ 	.short	(.L_59 - .L_58)
.L_58:
        /*003c*/ 	.word	0x00000000
        /*0040*/ 	.short	0x0000
        /*0042*/ 	.short	0x0000
        /*0044*/ 	.byte	0x00, 0xf5, 0x21, 0x00


	//----- nvinfo : EIATTR_SPARSE_MMA_MASK
	.align		4
.L_59:
        /*0048*/ 	.byte	0x03, 0x50
        /*004a*/ 	.short	0x0000


	//----- nvinfo : EIATTR_MAXREG_COUNT
	.align		4
        /*004c*/ 	.byte	0x03, 0x1b
        /*004e*/ 	.short	0x00ff


	//----- nvinfo : EIATTR_MERCURY_ISA_VERSION
	.align		4
        /*0050*/ 	.byte	0x03, 0x5f
        /*0052*/ 	.short	0x0101


	//----- nvinfo : EIATTR_VRC_CTA_INIT_COUNT
	.align		4
        /*0054*/ 	.byte	0x02, 0x4a
	.zero		1
	.zero		1


	//----- nvinfo : EIATTR_EXIT_INSTR_OFFSETS
	.align		4
        /*0058*/ 	.byte	0x04, 0x1c
        /*005a*/ 	.short	(.L_61 - .L_60)


	//   ....[0]....
.L_60:
        /*005c*/ 	.word	0x00000080


	//   ....[1]....
        /*0060*/ 	.word	0x00000140


	//----- nvinfo : EIATTR_CBANK_PARAM_SIZE
	.align		4
.L_61:
        /*0064*/ 	.byte	0x03, 0x19
        /*0066*/ 	.short	0x001c


	//----- nvinfo : EIATTR_PARAM_CBANK
	.align		4
        /*0068*/ 	.byte	0x04, 0x0a
        /*006a*/ 	.short	(.L_63 - .L_62)
	.align		4
.L_62:
        /*006c*/ 	.word	index@(.nv.constant0._Z10MatrixAddBPfS_S_i)
        /*0070*/ 	.short	0x0380
        /*0072*/ 	.short	0x001c


	//----- nvinfo : EIATTR_SW_WAR
	.align		4
.L_63:
        /*0074*/ 	.byte	0x04, 0x36
        /*0076*/ 	.short	(.L_65 - .L_64)
.L_64:
        /*0078*/ 	.word	0x00000008
.L_65:


//--------------------- .nv.callgraph             --------------------------
	.section	.nv.callgraph,"",@"SHT_CUDA_CALLGRAPH"
	.align	4
	.sectionentsize	8
	.align		4
        /*0000*/ 	.word	0x00000000
	.align		4
        /*0004*/ 	.word	0xffffffff
	.align		4
        /*0008*/ 	.word	0x00000000
	.align		4
        /*000c*/ 	.word	0xfffffffe
	.align		4
        /*0010*/ 	.word	0x00000000
	.align		4
        /*0014*/ 	.word	0xfffffffd
	.align		4
        /*0018*/ 	.word	0x00000000
	.align		4
        /*001c*/ 	.word	0xfffffffc


//--------------------- .text._Z10MatrixAddDPfS_S_i --------------------------
	.section	.text._Z10MatrixAddDPfS_S_i,"ax",@progbits
	.align	128
        .global         _Z10MatrixAddDPfS_S_i
        .type           _Z10MatrixAddDPfS_S_i,@function
        .size           _Z10MatrixAddDPfS_S_i,(.L_x_13 - _Z10MatrixAddDPfS_S_i)
        .other          _Z10MatrixAddDPfS_S_i,@"STO_CUDA_ENTRY STV_DEFAULT"
_Z10MatrixAddDPfS_S_i:
.text._Z10MatrixAddDPfS_S_i:
[----:B------:R-:W-:Y:S01]  /*0000*/  LDC R1, c[0x0][0x37c] ;  /* 0x0000df00ff017b82 */ /* 0x000fe20000000800 */
[----:B------:R-:W0:Y:S07]  /*0010*/  S2R R0, SR_TID.X ;  /* 0x0000000000007919 */ /* 0x000e2e0000002100 */
[----:B------:R-:W0:Y:S02]  /*0020*/  LDC R3, c[0x0][0x398] ;  /* 0x0000e600ff037b82 */ /* 0x000e240000000800 */
[----:B0-----:R-:W-:-:S13]  /*0030*/  ISETP.GE.AND P0, PT, R0, R3, PT ;  /* 0x000000030000720c */ /* 0x001fda0003f06270 */
[----:B------:R-:W-:Y:S05]  /*0040*/  @P0 EXIT ;  /* 0x000000000000094d */ /* 0x000fea0003800000 */
[C---:B------:R-:W-:Y:S01]  /*0050*/  IADD3 R2, PT, PT, R3.reuse, -0x1, RZ ;  /* 0xffffffff03027810 */ /* 0x040fe20007ffe0ff */
[----:B------:R-:W0:Y:S01]  /*0060*/  LDCU.64 UR4, c[0x0][0x358] ;  /* 0x00006b00ff0477ac */ /* 0x000e220008000a00 */
[----:B------:R-:W-:Y:S02]  /*0070*/  LOP3.LUT R20, R3, 0xf, RZ, 0xc0, !PT ;  /* 0x0000000f03147812 */ /* 0x000fe400078ec0ff */
[----:B------:R-:W-:Y:S01]  /*0080*/  ISETP.GE.U32.AND P1, PT, R2, 0xf, PT ;  /* 0x0000000f0200780c */ /* 0x000fe20003f26070 */
[----:B------:R-:W-:Y:S01]  /*0090*/  HFMA2 R2, -RZ, RZ, 0, 0 ;  /* 0x00000000ff027431 */ /* 0x000fe200000001ff */
[----:B------:R-:W-:-:S11]  /*00a0*/  ISETP.NE.AND P0, PT, R20, RZ, PT ;  /* 0x000000ff1400720c */ /* 0x000fd60003f05270 */
[----:B------:R-:W-:Y:S05]  /*00b0*/  @!P1 BRA `(.L_x_0) ;  /* 0x0000000400e89947 */ /* 0x000fea0003800000 */
[----:B------:R-:W-:Y:S02]  /*00c0*/  LOP3.LUT R2, R3, 0xfffffff0, RZ, 0xc0, !PT ;  /* 0xfffffff003027812 */ /* 0x000fe400078ec0ff */
[----:B------:R-:W-:Y:S02]  /*00d0*/  MOV R4, R0 ;  /* 0x0000000000047202 */ /* 0x000fe40000000f00 */
[----:B------:R-:W-:-:S07]  /*00e0*/  IADD3 R5, PT, PT, -R2, RZ, RZ ;  /* 0x000000ff02057210 */ /* 0x000fce0007ffe1ff */
.L_x_1:
[----:B---3--:R-:W1:Y:S08]  /*00f0*/  LDC.64 R14, c[0x0][0x380] ;  /* 0x0000e000ff0e7b82 */ /* 0x008e700000000a00 */
[----:B------:R-:W2:Y:S08]  /*0100*/  LDC.64 R16, c[0x0][0x388] ;  /* 0x0000e200ff107b82 */ /* 0x000eb00000000a00 */
[----:B------:R-:W3:Y:S01]  /*0110*/  LDC.64 R6, c[0x0][0x390] ;  /* 0x0000e400ff067b82 */ /* 0x000ee20000000a00 */
[----:B-1----:R-:W-:-:S05]  /*0120*/  IMAD.WIDE R14, R4, 0x4, R14 ;  /* 0x00000004040e7825 */ /* 0x002fca00078e020e */
[----:B0-----:R-:W4:Y:S01]  /*0130*/  LDG.E R8, desc[UR4][R14.64] ;  /* 0x000000040e087981 */ /* 0x001f22000c1e1900 */
[----:B--2---:R-:W-:-:S05]  /*0140*/  IMAD.WIDE R16, R4, 0x4, R16 ;  /* 0x0000000404107825 */ /* 0x004fca00078e0210 */
[----:B------:R-:W4:Y:S01]  /*0150*/  LDG.E R9, desc[UR4][R16.64] ;  /* 0x0000000410097981 */ /* 0x000f22000c1e1900 */
[----:B------:R-:W-:-:S04]  /*0160*/  IMAD.WIDE R10, R3, 0x4, R14 ;  /* 0x00000004030a7825 */ /* 0x000fc800078e020e */
[----:B---3--:R-:W-:-:S04]  /*0170*/  IMAD.WIDE R6, R4, 0x4, R6 ;  /* 0x0000000404067825 */ /* 0x008fc800078e0206 */
[----:B----4-:R-:W-:Y:S01]  /*0180*/  FADD R21, R8, R9 ;  /* 0x0000000908157221 */ /* 0x010fe20000000000 */
[----:B------:R-:W-:-:S04]  /*0190*/  IMAD.WIDE R8, R3, 0x4, R16 ;  /* 0x0000000403087825 */ /* 0x000fc800078e0210 */
[----:B------:R0:W-:Y:S04]  /*01a0*/  STG.E desc[UR4][R6.64], R21 ;  /* 0x0000001506007986 */ /* 0x0001e8000c101904 */
[----:B------:R-:W2:Y:S04]  /*01b0*/  LDG.E R18, desc[UR4][R10.64] ;  /* 0x000000040a127981 */ /* 0x000ea8000c1e1900 */
[----:B------:R-:W2:Y:S01]  /*01c0*/  LDG.E R19, desc[UR4][R8.64] ;  /* 0x0000000408137981 */ /* 0x000ea2000c1e1900 */
[----:B------:R-:W-:-:S04]  /*01d0*/  IMAD.WIDE R12, R3, 0x4, R6 ;  /* 0x00000004030c7825 */ /* 0x000fc800078e0206 */
[----:B------:R-:W-:-:S04]  /*01e0*/  IMAD.WIDE R16, R3, 0x4, R10 ;  /* 0x0000000403107825 */ /* 0x000fc800078e020a */
[----:B------:R-:W-:-:S04]  /*01f0*/  IMAD.WIDE R14, R3, 0x4, R8 ;  /* 0x00000004030e7825 */ /* 0x000fc800078e0208 */
[----:B--2---:R-:W-:-:S05]  /*0200*/  FADD R23, R18, R19 ;  /* 0x0000001312177221 */ /* 0x004fca0000000000 */
[----:B------:R1:W-:Y:S04]  /*0210*/  STG.E desc[UR4][R12.64], R23 ;  /* 0x000000170c007986 */ /* 0x0003e8000c101904 */
[----:B------:R-:W2:Y:S04]  /*0220*/  LDG.E R22, desc[UR4][R16.64] ;  /* 0x0000000410167981 */ /* 0x000ea8000c1e1900 */
[----:B------:R-:W2:Y:S01]  /*0230*/  LDG.E R25, desc[UR4][R14.64] ;  /* 0x000000040e197981 */ /* 0x000ea2000c1e1900 */
[----:B------:R-:W-:-:S04]  /*0240*/  IMAD.WIDE R18, R3, 0x4, R12 ;  /* 0x0000000403127825 */ /* 0x000fc800078e020c */
[----:B------:R-:W-:-:S04]  /*0250*/  IMAD.WIDE R10, R3, 0x4, R16 ;  /* 0x00000004030a7825 */ /* 0x000fc800078e0210 */
[----:B0-----:R-:W-:-:S04]  /*0260*/  IMAD.WIDE R6, R3, 0x4, R14 ;  /* 0x0000000403067825 */ /* 0x001fc800078e020e */
[----:B--2---:R-:W-:-:S05]  /*0270*/  FADD R25, R22, R25 ;  /* 0x0000001916197221 */ /* 0x004fca0000000000 */
[----:B------:R0:W-:Y:S04]  /*0280*/  STG.E desc[UR4][R18.64], R25 ;  /* 0x0000001912007986 */ /* 0x0001e8000c101904 */
[----:B------:R-:W2:Y:S04]  /*0290*/  LDG.E R21, desc[UR4][R10.64] ;  /* 0x000000040a157981 */ /* 0x000ea8000c1e1900 */
[----:B------:R-:W2:Y:S01]  /*02a0*/  LDG.E R22, desc[UR4][R6.64] ;  /* 0x0000000406167981 */ /* 0x000ea2000c1e1900 */
[----:B------:R-:W-:-:S04]  /*02b0*/  IMAD.WIDE R8, R3, 0x4, R18 ;  /* 0x0000000403087825 */ /* 0x000fc800078e0212 */
[----:B------:R-:W-:-:S04]  /*02c0*/  IMAD.WIDE R16, R3, 0x4, R10 ;  /* 0x0000000403107825 */ /* 0x000fc800078e020a */
[----:B-1----:R-:W-:-:S04]  /*02d0*/  IMAD.WIDE R12, R3, 0x4, R6 ;  /* 0x00000004030c7825 */ /* 0x002fc800078e0206 */
[----:B--2---:R-:W-:-:S05]  /*02e0*/  FADD R21, R21, R22 ;  /* 0x0000001615157221 */ /* 0x004fca0000000000 */
        /* <DEDUP_REMOVED lines=8> */
[----:B------:R-:W3:Y:S04]  /*0370*/  LDG.E R22, desc[UR4][R10.64] ;  /* 0x000000040a167981 */ /* 0x000ee8000c1e1900 */
[----:B0-----:R-:W3:Y:S01]  /*0380*/  LDG.E R25, desc[UR4][R6.64] ;  /* 0x0000000406197981 */ /* 0x001ee2000c1e1900 */
[----:B------:R-:W-:-:S04]  /*0390*/  IMAD.WIDE R18, R3, 0x4, R14 ;  /* 0x0000000403127825 */ /* 0x000fc800078e020e */
[----:B------:R-:W-:-:S04]  /*03a0*/  IMAD.WIDE R16, R3, 0x4, R10 ;  /* 0x0000000403107825 */ /* 0x000fc800078e020a */
[----:B-1----:R-:W-:-:S04]  /*03b0*/  IMAD.WIDE R8, R3, 0x4, R6 ;  /* 0x0000000403087825 */ /* 0x002fc800078e0206 */
[----:B---3--:R-:W-:-:S05]  /*03c0*/  FADD R25, R22, R25 ;  /* 0x0000001916197221 */ /* 0x008fca0000000000 */
[----:B------:R0:W-:Y:S04]  /*03d0*/  STG.E desc[UR4][R18.64], R25 ;  /* 0x0000001912007986 */ /* 0x0001e8000c101904 */
[----:B------:R-:W3:Y:S04]  /*03e0*/  LDG.E R21, desc[UR4][R16.64] ;  /* 0x0000000410157981 */ /* 0x000ee8000c1e1900 */
[----:B------:R-:W3:Y:S01]  /*03f0*/  LDG.E R22, desc[UR4][R8.64] ;  /* 0x0000000408167981 */ /* 0x000ee2000c1e1900 */
[----:B------:R-:W-:-:S04]  /*0400*/  IMAD.WIDE R12, R3, 0x4, R18 ;  /* 0x00000004030c7825 */ /* 0x000fc800078e0212 */
[----:B------:R-:W-:-:S04]  /*0410*/  IMAD.WIDE R10, R3, 0x4, R16 ;  /* 0x00000004030a7825 */ /* 0x000fc800078e0210 */
[----:B------:R-:W-:-:S04]  /*0420*/  IMAD.WIDE R6, R3, 0x4, R8 ;  /* 0x0000000403067825 */ /* 0x000fc800078e0208 */
[----:B---3--:R-:W-:-:S05]  /*0430*/  FADD R21, R21, R22 ;  /* 0x0000001615157221 */ /* 0x008fca0000000000 */
[----:B------:R1:W-:Y:S04]  /*0440*/  STG.E desc[UR4][R12.64], R21 ;  /* 0x000000150c007986 */ /* 0x0003e8000c101904 */
[----:B------:R-:W3:Y:S04]  /*0450*/  LDG.E R22, desc[UR4][R10.64] ;  /* 0x000000040a167981 */ /* 0x000ee8000c1e1900 */
[----:B--2---:R-:W3:Y:S01]  /*0460*/  LDG.E R23, desc[UR4][R6.64] ;  /* 0x0000000406177981 */ /* 0x004ee2000c1e1900 */
[----:B------:R-:W-:-:S04]  /*0470*/  IMAD.WIDE R14, R3, 0x4, R12 ;  /* 0x00000004030e7825 */ /* 0x000fc800078e020c */
[----:B------:R-:W-:-:S04]  /*0480*/  IMAD.WIDE R16, R3, 0x4, R10 ;  /* 0x0000000403107825 */ /* 0x000fc800078e020a */
[----:B------:R-:W-:-:S04]  /*0490*/  IMAD.WIDE R8, R3, 0x4, R6 ;  /* 0x0000000403087825 */ /* 0x000fc800078e0206 */
[----:B---3--:R-:W-:-:S05]  /*04a0*/  FADD R23, R22, R23 ;  /* 0x0000001716177221 */ /* 0x008fca0000000000 */
[----:B------:R2:W-:Y:S04]  /*04b0*/  STG.E desc[UR4][R14.64], R23 ;  /* 0x000000170e007986 */ /* 0x0005e8000c101904 */
[----:B------:R-:W3:Y:S04]  /*04c0*/  LDG.E R22, desc[UR4][R16.64] ;  /* 0x0000000410167981 */ /* 0x000ee8000c1e1900 */
[----:B0-----:R-:W3:Y:S01]  /*04d0*/  LDG.E R25, desc[UR4][R8.64] ;  /* 0x0000000408197981 */ /* 0x001ee2000c1e1900 */
[----:B------:R-:W-:-:S04]  /*04e0*/  IMAD.WIDE R18, R3, 0x4, R14 ;  /* 0x0000000403127825 */ /* 0x000fc800078e020e */
[----:B------:R-:W-:-:S04]  /*04f0*/  IMAD.WIDE R10, R3, 0x4, R16 ;  /* 0x00000004030a7825 */ /* 0x000fc800078e0210 */
[----:B------:R-:W-:-:S04]  /*0500*/  IMAD.WIDE R6, R3, 0x4, R8 ;  /* 0x0000000403067825 */ /* 0x000fc800078e0208 */
[----:B---3--:R-:W-:-:S05]  /*0510*/  FADD R25, R22, R25 ;  /* 0x0000001916197221 */ /* 0x008fca0000000000 */
[----:B------:R0:W-:Y:S04]  /*0520*/  STG.E desc[UR4][R18.64], R25 ;  /* 0x0000001912007986 */ /* 0x0001e8000c101904 */
[----:B-1----:R-:W3:Y:S04]  /*0530*/  LDG.E R21, desc[UR4][R10.64] ;  /* 0x000000040a157981 */ /* 0x002ee8000c1e1900 */
[----:B------:R-:W3:Y:S01]  /*0540*/  LDG.E R22, desc[UR4][R6.64] ;  /* 0x0000000406167981 */ /* 0x000ee2000c1e1900 */
[----:B------:R-:W-:-:S04]  /*0550*/  IMAD.WIDE R12, R3, 0x4, R18 ;  /* 0x00000004030c7825 */ /* 0x000fc800078e0212 */
[----:B--2---:R-:W-:-:S04]  /*0560*/  IMAD.WIDE R14, R3, 0x4, R10 ;  /* 0x00000004030e7825 */ /* 0x004fc800078e020a */
[----:B------:R-:W-:-:S04]  /*0570*/  IMAD.WIDE R8, R3, 0x4, R6 ;  /* 0x0000000403087825 */ /* 0x000fc800078e0206 */
[----:B---3--:R-:W-:-:S05]  /*0580*/  FADD R21, R21, R22 ;  /* 0x0000001615157221 */ /* 0x008fca0000000000 */
        /* <DEDUP_REMOVED lines=11> */
[----:B-1----:R-:W-:-:S04]  /*0640*/  IMAD.WIDE R12, R3, 0x4, R10 ;  /* 0x00000004030c7825 */ /* 0x002fc800078e020a */
[----:B------:R-:W-:-:S04]  /*0650*/  IMAD.WIDE R8, R3, 0x4, R6 ;  /* 0x0000000403087825 */ /* 0x000fc800078e0206 */
        /* <DEDUP_REMOVED lines=23> */
[----:B------:R-:W2:Y:S04]  /*07d0*/  LDG.E R10, desc[UR4][R10.64] ;  /* 0x000000040a0a7981 */ /* 0x000ea8000c1e1900 */
[----:B------:R-:W2:Y:S01]  /*07e0*/  LDG.E R7, desc[UR4][R6.64] ;  /* 0x0000000406077981 */ /* 0x000ea2000c1e1900 */
[----:B------:R-:W-:-:S04]  /*07f0*/  IADD3 R5, PT, PT, R5, 0x10, RZ ;  /* 0x0000001005057810 */ /* 0x000fc80007ffe0ff */
[----:B------:R-:W-:Y:S01]  /*0800*/  ISETP.NE.AND P1, PT, R5, RZ, PT ;  /* 0x000000ff0500720c */ /* 0x000fe20003f25270 */
[C---:B-1----:R-:W-:Y:S01]  /*0810*/  IMAD.WIDE R14, R3.reuse, 0x4, R18 ;  /* 0x00000004030e7825 */ /* 0x042fe200078e0212 */
[----:B------:R-:W-:-:S03]  /*0820*/  LEA R4, R3, R4, 0x4 ;  /* 0x0000000403047211 */ /* 0x000fc600078e20ff */
[----:B--2---:R-:W-:-:S05]  /*0830*/  FADD R17, R10, R7 ;  /* 0x000000070a117221 */ /* 0x004fca0000000000 */
[----:B------:R3:W-:Y:S03]  /*0840*/  STG.E desc[UR4][R14.64], R17 ;  /* 0x000000110e007986 */ /* 0x0007e6000c101904 */
[----:B------:R-:W-:Y:S05]  /*0850*/  @P1 BRA `(.L_x_1) ;  /* 0xfffffff800241947 */ /* 0x000fea000383ffff */
.L_x_0:
[----:B0-----:R-:W-:Y:S05]  /*0860*/  @!P0 EXIT ;  /* 0x000000000000894d */ /* 0x001fea0003800000 */
[----:B------:R-:W-:Y:S02]  /*0870*/  ISETP.GE.U32.AND P0, PT, R20, 0x8, PT ;  /* 0x000000081400780c */ /* 0x000fe40003f06070 */
[----:B---3--:R-:W-:-:S04]  /*0880*/  LOP3.LUT R18, R3, 0x7, RZ, 0xc0, !PT ;  /* 0x0000000703127812 */ /* 0x008fc800078ec0ff */
[----:B------:R-:W-:-:S07]  /*0890*/  ISETP.NE.AND P1, PT, R18, RZ, PT ;  /* 0x000000ff1200720c */ /* 0x000fce0003f25270 */
[----:B------:R-:W-:Y:S06]  /*08a0*/  @!P0 BRA `(.L_x_2) ;  /* 0x0000000000f48947 */ /* 0x000fec0003800000 */
[----:B------:R-:W0:Y:S01]  /*08b0*/  LDC.64 R4, c[0x0][0x380] ;  /* 0x0000e000ff047b82 */ /* 0x000e220000000a00 */
[----:B------:R-:W-:-:S07]  /*08c0*/  IMAD R11, R2, R3, R0 ;  /* 0x00000003020b7224 */ /* 0x000fce00078e0200 */
[----:B------:R-:W1:Y:S08]  /*08d0*/  LDC.64 R6, c[0x0][0x388] ;  /* 0x0000e200ff067b82 */ /* 0x000e700000000a00 */
[----:B------:R-:W2:Y:S01]  /*08e0*/  LDC.64 R8, c[0x0][0x390] ;  /* 0x0000e400ff087b82 */ /* 0x000ea20000000a00 */
[----:B0-----:R-:W-:-:S05]  /*08f0*/  IMAD.WIDE R4, R11, 0x4, R4 ;  /* 0x000000040b047825 */ /* 0x001fca00078e0204 */
[----:B------:R-:W3:Y:S01]  /*0900*/  LDG.E R10, desc[UR4][R4.64] ;  /* 0x00000004040a7981 */ /* 0x000ee2000c1e1900 */
[----:B-1----:R-:W-:-:S05]  /*0910*/  IMAD.WIDE R6, R11, 0x4, R6 ;  /* 0x000000040b067825 */ /* 0x002fca00078e0206 */
[----:B------:R-:W3:Y:S01]  /*0920*/  LDG.E R13, desc[UR4][R6.64] ;  /* 0x00000004060d7981 */ /* 0x000ee2000c1e1900 */
[----:B--2---:R-:W-:-:S04]  /*0930*/  IMAD.WIDE R8, R11, 0x4, R8 ;  /* 0x000000040b087825 */ /* 0x004fc800078e0208 */
[----:B---3--:R-:W-:Y:S01]  /*0940*/  FADD R19, R10, R13 ;  /* 0x0000000d0a137221 */ /* 0x008fe20000000000 */
[----:B------:R-:W-:-:S04]  /*0950*/  IMAD.WIDE R10, R3, 0x4, R4 ;  /* 0x00000004030a7825 */ /* 0x000fc800078e0204 */
[C---:B------:R-:W-:Y:S01]  /*0960*/  IMAD.WIDE R12, R3.reuse, 0x4, R6 ;  /* 0x00000004030c7825 */ /* 0x040fe200078e0206 */
        /* <DEDUP_REMOVED lines=11> */
[----:B0-----:R-:W-:-:S04]  /*0a20*/  IMAD.WIDE R8, R3, 0x4, R4 ;  /* 0x0000000403087825 */ /* 0x001fc800078e0204 */
[----:B------:R-:W-:-:S04]  /*0a30*/  IMAD.WIDE R10, R3, 0x4, R6 ;  /* 0x00000004030a7825 */ /* 0x000fc800078e0206 */
        /* <DEDUP_REMOVED lines=10> */
[----:B-1----:R-:W3:Y:S01]  /*0ae0*/  LDG.E R21, desc[UR4][R6.64] ;  /* 0x0000000406157981 */ /* 0x002ee2000c1e1900 */
        /* <DEDUP_REMOVED lines=12> */
[----:B--2---:R-:W2:Y:S04]  /*0bb0*/  LDG.E R19, desc[UR4][R4.64] ;  /* 0x0000000404137981 */ /* 0x004ea8000c1e1900 */
[----:B------:R-:W2:Y:S01]  /*0bc0*/  LDG.E R20, desc[UR4][R6.64] ;  /* 0x0000000406147981 */ /* 0x000ea2000c1e1900 */
[----:B------:R-:W-:-:S04]  /*0bd0*/  IMAD.WIDE R12, R3, 0x4, R16 ;  /* 0x00000004030c7825 */ /* 0x000fc800078e0210 */
[----:B------:R-:W-:-:S04]  /*0be0*/  IMAD.WIDE R8, R3, 0x4, R4 ;  /* 0x0000000403087825 */ /* 0x000fc800078e0204 */
[----:B------:R-:W-:-:S04]  /*0bf0*/  IMAD.WIDE R10, R3, 0x4, R6 ;  /* 0x00000004030a7825 */ /* 0x000fc800078e0206 */
[----:B--2---:R-:W-:-:S05]  /*0c00*/  FADD R19, R19, R20 ;  /* 0x0000001413137221 */ /* 0x004fca0000000000 */
[----:B------:R2:W-:Y:S04]  /*0c10*/  STG.E desc[UR4][R12.64], R19 ;  /* 0x000000130c007986 */ /* 0x0005e8000c101904 */
[----:B------:R-:W0:Y:S04]  /*0c20*/  LDG.E R8, desc[UR4][R8.64] ;  /* 0x0000000408087981 */ /* 0x000e28000c1e1900 */
[----:B------:R-:W0:Y:S01]  /*0c30*/  LDG.E R11, desc[UR4][R10.64] ;  /* 0x000000040a0b7981 */ /* 0x000e22000c1e1900 */
[----:B-1----:R-:W-:Y:S01]  /*0c40*/  IMAD.WIDE R14, R3, 0x4, R12 ;  /* 0x00000004030e7825 */ /* 0x002fe200078e020c */
[----:B------:R-:W-:-:S03]  /*0c50*/  IADD3 R2, PT, PT, R2, 0x8, RZ ;  /* 0x0000000802027810 */ /* 0x000fc60007ffe0ff */
[----:B0-----:R-:W-:-:S05]  /*0c60*/  FADD R17, R8, R11 ;  /* 0x0000000b08117221 */ /* 0x001fca0000000000 */
[----:B------:R2:W-:Y:S02]  /*0c70*/  STG.E desc[UR4][R14.64], R17 ;  /* 0x000000110e007986 */ /* 0x0005e4000c101904 */
.L_x_2:
[----:B------:R-:W-:Y:S05]  /*0c80*/  @!P1 EXIT ;  /* 0x000000000000994d */ /* 0x000fea0003800000 */
[----:B------:R-:W-:Y:S02]  /*0c90*/  ISETP.GE.U32.AND P0, PT, R18, 0x4, PT ;  /* 0x000000041200780c */ /* 0x000fe40003f06070 */
[----:B------:R-:W-:-:S04]  /*0ca0*/  LOP3.LUT R4, R3, 0x3, RZ, 0xc0, !PT ;  /* 0x0000000303047812 */ /* 0x000fc800078ec0ff */
[----:B------:R-:W-:-:S07]  /*0cb0*/  ISETP.NE.AND P1, PT, R4, RZ, PT ;  /* 0x000000ff0400720c */ /* 0x000fce0003f25270 */
[----:B------:R-:W-:Y:S06]  /*0cc0*/  @!P0 BRA `(.L_x_3) ;  /* 0x0000000000848947 */ /* 0x000fec0003800000 */
[----:B------:R-:W0:Y:S01]  /*0cd0*/  LDC.64 R6, c[0x0][0x380] ;  /* 0x0000e000ff067b82 */ /* 0x000e220000000a00 */
[----:B--2---:R-:W-:-:S07]  /*0ce0*/  IMAD R13, R2, R3, R0 ;  /* 0x00000003020d7224 */ /* 0x004fce00078e0200 */
[----:B------:R-:W1:Y:S08]  /*0cf0*/  LDC.64 R8, c[0x0][0x388] ;  /* 0x0000e200ff087b82 */ /* 0x000e700000000a00 */
[----:B------:R-:W2:Y:S01]  /*0d00*/  LDC.64 R10, c[0x0][0x390] ;  /* 0x0000e400ff0a7b82 */ /* 0x000ea20000000a00 */
[----:B0-----:R-:W-:-:S05]  /*0d10*/  IMAD.WIDE R6, R13, 0x4, R6 ;  /* 0x000000040d067825 */ /* 0x001fca00078e0206 */
[----:B------:R-:W3:Y:S01]  /*0d20*/  LDG.E R5, desc[UR4][R6.64] ;  /* 0x0000000406057981 */ /* 0x000ee2000c1e1900 */
[----:B-1----:R-:W-:-:S05]  /*0d30*/  IMAD.WIDE R8, R13, 0x4, R8 ;  /* 0x000000040d087825 */ /* 0x002fca00078e0208 */
[----:B------:R-:W3:Y:S01]  /*0d40*/  LDG.E R12, desc[UR4][R8.64] ;  /* 0x00000004080c7981 */ /* 0x000ee2000c1e1900 */
[----:B------:R-:W-:-:S04]  /*0d50*/  IMAD.WIDE R14, R3, 0x4, R8 ;  /* 0x00000004030e7825 */ /* 0x000fc800078e0208 */
[----:B--2---:R-:W-:-:S04]  /*0d60*/  IMAD.WIDE R10, R13, 0x4, R10 ;  /* 0x000000040d0a7825 */ /* 0x004fc800078e020a */
[----:B---3--:R-:W-:Y:S01]  /*0d70*/  FADD R5, R5, R12 ;  /* 0x0000000c05057221 */ /* 0x008fe20000000000 */
        /* <DEDUP_REMOVED lines=18> */
[----:B------:R-:W-:Y:S01]  /*0ea0*/  IMAD.WIDE R14, R3, 0x4, R18 ;  /* 0x00000004030e7825 */ /* 0x000fe200078e0212 */
[----:B------:R-:W-:-:S03]  /*0eb0*/  IADD3 R2, PT, PT, R2, 0x4, RZ ;  /* 0x0000000402027810 */ /* 0x000fc60007ffe0ff */
[----:B--2---:R-:W-:-:S05]  /*0ec0*/  FADD R5, R10, R13 ;  /* 0x0000000d0a057221 */ /* 0x004fca0000000000 */
[----:B------:R1:W-:Y:S02]  /*0ed0*/  STG.E desc[UR4][R14.64], R5 ;  /* 0x000000050e007986 */ /* 0x0003e4000c101904 */
.L_x_3:
[----:B------:R-:W-:Y:S05]  /*0ee0*/  @!P1 EXIT ;  /* 0x000000000000994d */ /* 0x000fea0003800000 */
[----:B------:R-:W0:Y:S01]  /*0ef0*/  LDC.64 R6, c[0x0][0x390] ;  /* 0x0000e400ff067b82 */ /* 0x000e220000000a00 */
[----:B-12---:R-:W-:Y:S01]  /*0f00*/  IMAD R17, R2, R3, R0 ;  /* 0x0000000302117224 */ /* 0x006fe200078e0200 */
[----:B------:R-:W-:-:S06]  /*0f10*/  IADD3 R0, PT, PT, -R4, RZ, RZ ;  /* 0x000000ff04007210 */ /* 0x000fcc0007ffe1ff */
[----:B------:R-:W1:Y:S08]  /*0f20*/  LDC.64 R8, c[0x0][0x380] ;  /* 0x0000e000ff087b82 */ /* 0x000e700000000a00 */
[----:B------:R-:W2:Y:S02]  /*0f30*/  LDC.64 R10, c[0x0][0x388] ;  /* 0x0000e200ff0a7b82 */ /* 0x000ea40000000a00 */
.L_x_4:
[----:B-1----:R-:W-:-:S04]  /*0f40*/  IMAD.WIDE R4, R17, 0x4, R8 ;  /* 0x0000000411047825 */ /* 0x002fc800078e0208 */
[C---:B--2---:R-:W-:Y:S02]  /*0f50*/  IMAD.WIDE R12, R17.reuse, 0x4, R10 ;  /* 0x00000004110c7825 */ /* 0x044fe400078e020a */
[----:B------:R-:W2:Y:S04]  /*0f60*/  LDG.E R4, desc[UR4][R4.64] ;  /* 0x0000000404047981 */ /* 0x000ea8000c1e1900 */
[----:B------:R-:W2:Y:S01]  /*0f70*/  LDG.E R13, desc[UR4][R12.64] ;  /* 0x000000040c0d7981 */ /* 0x000ea2000c1e1900 */
[----:B------:R-:W-:Y:S01]  /*0f80*/  IADD3 R0, PT, PT, R0, 0x1, RZ ;  /* 0x0000000100007810 */ /* 0x000fe20007ffe0ff */
[C---:B0--3--:R-:W-:Y:S01]  /*0f90*/  IMAD.WIDE R14, R17.reuse, 0x4, R6 ;  /* 0x00000004110e7825 */ /* 0x049fe200078e0206 */
[----:B------:R-:W-:Y:S02]  /*0fa0*/  IADD3 R17, PT, PT, R17, R3, RZ ;  /* 0x0000000311117210 */ /* 0x000fe40007ffe0ff */
[----:B------:R-:W-:Y:S01]  /*0fb0*/  ISETP.NE.AND P0, PT, R0, RZ, PT ;  /* 0x000000ff0000720c */ /* 0x000fe20003f05270 */
[----:B--2---:R-:W-:-:S05]  /*0fc0*/  FADD R19, R4, R13 ;  /* 0x0000000d04137221 */ /* 0x004fca0000000000 */
[----:B------:R3:W-:Y:S07]  /*0fd0*/  STG.E desc[UR4][R14.64], R19 ;  /* 0x000000130e007986 */ /* 0x0007ee000c101904 */
[----:B------:R-:W-:Y:S05]  /*0fe0*/  @P0 BRA `(.L_x_4) ;  /* 0xfffffffc00d40947 */ /* 0x000fea000383ffff */
[----:B------:R-:W-:Y:S05]  /*0ff0*/  EXIT ;  /* 0x000000000000794d */ /* 0x000fea0003800000 */
.L_x_5:
[----:B------:R-:W-:-:S00]  /*1000*/  BRA `(.L_x_5) ;  /* 0xfffffffc00fc7947 */ /* 0x000fc0000383ffff */
[----:B------:R-:W-:-:S00]  /*1010*/  NOP ;  /* 0x0000000000007918 */ /* 0x000fc00000000000 */
        /* <DEDUP_REMOVED lines=14> */
.L_x_13:


//--------------------- .text._Z10MatrixAddCPfS_S_i --------------------------
	.section	.text._Z10MatrixAddCPfS_S_i,"ax",@progbits
	.align	128
        .global         _Z10MatrixAddCPfS_S_i
        .type           _Z10MatrixAddCPfS_S_i,@function
        .size           _Z10MatrixAddCPfS_S_i,(.L_x_14 - _Z10MatrixAddCPfS_S_i)
        .other          _Z10MatrixAddCPfS_S_i,@"STO_CUDA_ENTRY STV_DEFAULT"
_Z10MatrixAddCPfS_S_i:
.text._Z10MatrixAddCPfS_S_i:
[----:B------:R-:W-:Y:S01]  /*0000*/  LDC R1, c[0x0][0x37c] ;  /* 0x0000df00ff017b82 */ /* 0x000fe20000000800 */
[----:B------:R-:W0:Y:S01]  /*0010*/  S2R R0, SR_TID.X ;  /* 0x0000000000007919 */ /* 0x000e220000002100 */
[----:B------:R-:W0:Y:S02]  /*0020*/  LDCU UR11, c[0x0][0x398] ;  /* 0x00007300ff0b77ac */ /* 0x000e240008000800 */
[----:B0-----:R-:W-:-:S13]  /*0030*/  ISETP.GE.AND P0, PT, R0, UR11, PT ;  /* 0x0000000b00007c0c */ /* 0x001fda000bf06270 */
[----:B------:R-:W-:Y:S05]  /*0040*/  @P0 EXIT ;  /* 0x000000000000094d */ /* 0x000fea0003800000 */
[----:B------:R-:W-:Y:S02]  /*0050*/  UIADD3 UR5, UPT, UPT, UR11, -0x1, URZ ;  /* 0xffffffff0b057890 */ /* 0x000fe4000fffe0ff */
[----:B------:R-:W-:Y:S01]  /*0060*/  IMAD R0, R0, UR11, RZ ;  /* 0x0000000b00007c24 */ /* 0x000fe2000f8e02ff */
[----:B------:R-:W-:Y:S02]  /*0070*/  ULOP3.LUT UR18, UR11, 0xf, URZ, 0xc0, !UPT ;  /* 0x0000000f0b127892 */ /* 0x000fe4000f8ec0ff */
[----:B------:R-:W-:Y:S01]  /*0080*/  UISETP.GE.U32.AND UP0, UPT, UR5, 0xf, UPT ;  /* 0x0000000f0500788c */ /* 0x000fe2000bf06070 */
[----:B------:R-:W-:Y:S01]  /*0090*/  UMOV UR4, URZ ;  /* 0x000000ff00047c82 */ /* 0x000fe20008000000 */
[----:B------:R-:W0:Y:S07]  /*00a0*/  LDCU.64 UR20, c[0x0][0x358] ;  /* 0x00006b00ff1477ac */ /* 0x000e2e0008000a00 */
[----:B------:R-:W-:Y:S05]  /*00b0*/  BRA.U !UP0, `(.L_x_6) ;  /* 0x0000000508607547 */ /* 0x000fea000b800000 */
[----:B------:R-:W1:Y:S01]  /*00c0*/  LDCU.128 UR12, c[0x0][0x380] ;  /* 0x00007000ff0c77ac */ /* 0x000e620008000c00 */
[----:B------:R-:W-:Y:S01]  /*00d0*/  MOV R8, R0 ;  /* 0x0000000000087202 */ /* 0x000fe20000000f00 */
[----:B------:R-:W2:Y:S01]  /*00e0*/  LDCU.64 UR16, c[0x0][0x390] ;  /* 0x00007200ff1077ac */ /* 0x000ea20008000a00 */
[----:B------:R-:W-:Y:S02]  /*00f0*/  ULOP3.LUT UR4, UR11, 0xfffffff0, URZ, 0xc0, !UPT ;  /* 0xfffffff00b047892 */ /* 0x000fe4000f8ec0ff */
[----:B-1----:R-:W-:Y:S02]  /*0100*/  UIADD3 UR9, UP0, UPT, UR12, 0x20, URZ ;  /* 0x000000200c097890 */ /* 0x002fe4000ff1e0ff */
[----:B------:R-:W-:Y:S02]  /*0110*/  UIADD3 UR7, UP1, UPT, UR14, 0x20, URZ ;  /* 0x000000200e077890 */ /* 0x000fe4000ff3e0ff */
[----:B--2---:R-:W-:Y:S02]  /*0120*/  UIADD3 UR5, UP2, UPT, UR16, 0x20, URZ ;  /* 0x0000002010057890 */ /* 0x004fe4000ff5e0ff */
[----:B------:R-:W-:-:S02]  /*0130*/  UIADD3.X UR10, UPT, UPT, URZ, UR13, URZ, UP0, !UPT ;  /* 0x0000000dff0a7290 */ /* 0x000fc400087fe4ff */
[----:B------:R-:W-:Y:S02]  /*0140*/  UIADD3.X UR8, UPT, UPT, URZ, UR15, URZ, UP1, !UPT ;  /* 0x0000000fff087290 */ /* 0x000fe40008ffe4ff */
[----:B------:R-:W-:Y:S02]  /*0150*/  UIADD3.X UR6, UPT, UPT, URZ, UR17, URZ, UP2, !UPT ;  /* 0x00000011ff067290 */ /* 0x000fe400097fe4ff */
[----:B------:R-:W-:-:S12]  /*0160*/  UIADD3 UR12, UPT, UPT, -UR4, URZ, URZ ;  /* 0x000000ff040c7290 */ /* 0x000fd8000fffe1ff */
.L_x_7:
[----:B------:R-:W-:Y:S02]  /*0170*/  MOV R2, UR9 ;  /* 0x0000000900027c02 */ /* 0x000fe40008000f00 */
[----:B------:R-:W-:Y:S02]  /*0180*/  MOV R3, UR10 ;  /* 0x0000000a00037c02 */ /* 0x000fe40008000f00 */
[----:B------:R-:W-:Y:S02]  /*0190*/  MOV R4, UR7 ;  /* 0x0000000700047c02 */ /* 0x000fe40008000f00 */
[----:B------:R-:W-:Y:S01]  /*01a0*/  MOV R5, UR8 ;  /* 0x0000000800057c02 */ /* 0x000fe20008000f00 */
[----:B------:R-:W-:-:S04]  /*01b0*/  IMAD.WIDE R2, R8, 0x4, R2 ;  /* 0x0000000408027825 */ /* 0x000fc800078e0202 */
[----:B------:R-:W-:Y:S01]  /*01c0*/  IMAD.WIDE R4, R8, 0x4, R4 ;  /* 0x0000000408047825 */ /* 0x000fe200078e0204 */
[----:B0---4-:R-:W2:Y:S04]  /*01d0*/  LDG.E R9, desc[UR20][R2.64+-0x20] ;  /* 0xffffe01402097981 */ /* 0x011ea8000c1e1900 */
[----:B------:R-:W2:Y:S01]  /*01e0*/  LDG.E R10, desc[UR20][R4.64+-0x20] ;  /* 0xffffe014040a7981 */ /* 0x000ea2000c1e1900 */
[----:B------:R-:W-:Y:S02]  /*01f0*/  MOV R6, UR5 ;  /* 0x0000000500067c02 */ /* 0x000fe40008000f00 */
[----:B------:R-:W-:-:S03]  /*0200*/  MOV R7, UR6 ;  /* 0x0000000600077c02 */ /* 0x000fc60008000f00 */
[----:B------:R-:W-:-:S04]  /*0210*/  IMAD.WIDE R6, R8, 0x4, R6 ;  /* 0x0000000408067825 */ /* 0x000fc800078e0206 */
[----:B--2---:R-:W-:-:S05]  /*0220*/  FADD R9, R9, R10 ;  /* 0x0000000a09097221 */ /* 0x004fca0000000000 */
[----:B------:R0:W-:Y:S04]  /*0230*/  STG.E desc[UR20][R6.64+-0x20], R9 ;  /* 0xffffe00906007986 */ /* 0x0001e8000c101914 */
[----:B------:R-:W2:Y:S04]  /*0240*/  LDG.E R10, desc[UR20][R2.64+-0x1c] ;  /* 0xffffe414020a7981 */ /* 0x000ea8000c1e1900 */
[----:B------:R-:W2:Y:S02]  /*0250*/  LDG.E R11, desc[UR20][R4.64+-0x1c] ;  /* 0xffffe414040b7981 */ /* 0x000ea4000c1e1900 */
[----:B--2---:R-:W-:-:S05]  /*0260*/  FADD R11, R10, R11 ;  /* 0x0000000b0a0b7221 */ /* 0x004fca0000000000 */
[----:B------:R1:W-:Y:S04]  /*0270*/  STG.E desc[UR20][R6.64+-0x1c], R11 ;  /* 0xffffe40b06007986 */ /* 0x0003e8000c101914 */
[----:B------:R-:W2:Y:S04]  /*0280*/  LDG.E R10, desc[UR20][R2.64+-0x18] ;  /* 0xffffe814020a7981 */ /* 0x000ea8000c1e1900 */
[----:B------:R-:W2:Y:S02]  /*0290*/  LDG.E R13, desc[UR20][R4.64+-0x18] ;  /* 0xffffe814040d7981 */ /* 0x000ea4000c1e1900 */
[----:B--2---:R-:W-:-:S05]  /*02a0*/  FADD R13, R10, R13 ;  /* 0x0000000d0a0d7221 */ /* 0x004fca0000000000 */
[----:B------:R2:W-:Y:S04]  /*02b0*/  STG.E desc[UR20][R6.64+-0x18], R13 ;  /* 0xffffe80d06007986 */ /* 0x0005e8000c101914 */
[----:B------:R-:W3:Y:S04]  /*02c0*/  LDG.E R10, desc[UR20][R2.64+-0x14] ;  /* 0xffffec14020a7981 */ /* 0x000ee8000c1e1900 */
[----:B------:R-:W3:Y:S02]  /*02d0*/  LDG.E R15, desc[UR20][R4.64+-0x14] ;  /* 0xffffec14040f7981 */ /* 0x000ee4000c1e1900 */
[----:B---3--:R-:W-:-:S05]  /*02e0*/  FADD R15, R10, R15 ;  /* 0x0000000f0a0f7221 */ /* 0x008fca0000000000 */
[----:B------:R3:W-:Y:S04]  /*02f0*/  STG.E desc[UR20][R6.64+-0x14], R15 ;  /* 0xffffec0f06007986 */ /* 0x0007e8000c101914 */
[----:B0-----:R-:W4:Y:S04]  /*0300*/  LDG.E R9, desc[UR20][R2.64+-0x10] ;  /* 0xfffff01402097981 */ /* 0x001f28000c1e1900 */
[----:B------:R-:W4:Y:S02]  /*0310*/  LDG.E R10, desc[UR20][R4.64+-0x10] ;  /* 0xfffff014040a7981 */ /* 0x000f24000c1e1900 */
[----:B----4-:R-:W-:-:S05]  /*0320*/  FADD R9, R9, R10 ;  /* 0x0000000a09097221 */ /* 0x010fca0000000000 */
[----:B------:R0:W-:Y:S04]  /*0330*/  STG.E desc[UR20][R6.64+-0x10], R9 ;  /* 0xfffff00906007986 */ /* 0x0001e8000c101914 */
[----:B------:R-:W4:Y:S04]  /*0340*/  LDG.E R10, desc[UR20][R2.64+-0xc] ;  /* 0xfffff414020a7981 */ /* 0x000f28000c1e1900 */
[----:B-1----:R-:W4:Y:S02]  /*0350*/  LDG.E R11, desc[UR20][R4.64+-0xc] ;  /* 0xfffff414040b7981 */ /* 0x002f24000c1e1900 */
[----:B----4-:R-:W-:-:S05]  /*0360*/  FADD R11, R10, R11 ;  /* 0x0000000b0a0b7221 */ /* 0x010fca0000000000 */
[----:B------:R1:W-:Y:S04]  /*0370*/  STG.E desc[UR20][R6.64+-0xc], R11 ;  /* 0xfffff40b06007986 */ /* 0x0003e8000c101914 */
[----:B------:R-:W4:Y:S04]  /*0380*/  LDG.E R10, desc[UR20][R2.64+-0x8] ;  /* 0xfffff814020a7981 */ /* 0x000f28000c1e1900 */
[----:B--2---:R-:W4:Y:S02]  /*0390*/  LDG.E R13, desc[UR20][R4.64+-0x8] ;  /* 0xfffff814040d7981 */ /* 0x004f24000c1e1900 */
[----:B----4-:R-:W-:-:S05]  /*03a0*/  FADD R13, R10, R13 ;  /* 0x0000000d0a0d7221 */ /* 0x010fca0000000000 */
[----:B------:R2:W-:Y:S04]  /*03b0*/  STG.E desc[UR20][R6.64+-0x8], R13 ;  /* 0xfffff80d06007986 */ /* 0x0005e8000c101914 */
[----:B------:R-:W4:Y:S04]  /*03c0*/  LDG.E R10, desc[UR20][R2.64+-0x4] ;  /* 0xfffffc14020a7981 */ /* 0x000f28000c1e1900 */
[----:B---3--:R-:W4:Y:S02]  /*03d0*/  LDG.E R15, desc[UR20][R4.64+-0x4] ;  /* 0xfffffc14040f7981 */ /* 0x008f24000c1e1900 */
[----:B----4-:R-:W-:-:S05]  /*03e0*/  FADD R15, R10, R15 ;  /* 0x0000000f0a0f7221 */ /* 0x010fca0000000000 */
        /* <DEDUP_REMOVED lines=21> */
[----:B------:R-:W5:Y:S04]  /*0540*/  LDG.E R10, desc[UR20][R2.64+0x14] ;  /* 0x00001414020a7981 */ /* 0x000f68000c1e1900 */
[----:B-1----:R-:W5:Y:S02]  /*0550*/  LDG.E R11, desc[UR20][R4.64+0x14] ;  /* 0x00001414040b7981 */ /* 0x002f64000c1e1900 */
[----:B-----5:R-:W-:-:S05]  /*0560*/  FADD R11, R10, R11 ;  /* 0x0000000b0a0b7221 */ /* 0x020fca0000000000 */
[----:B------:R4:W-:Y:S04]  /*0570*/  STG.E desc[UR20][R6.64+0x14], R11 ;  /* 0x0000140b06007986 */ /* 0x0009e8000c101914 */
[----:B------:R-:W5:Y:S04]  /*0580*/  LDG.E R10, desc[UR20][R2.64+0x18] ;  /* 0x00001814020a7981 */ /* 0x000f68000c1e1900 */
[----:B--2---:R-:W5:Y:S02]  /*0590*/  LDG.E R13, desc[UR20][R4.64+0x18] ;  /* 0x00001814040d7981 */ /* 0x004f64000c1e1900 */
[----:B-----5:R-:W-:-:S05]  /*05a0*/  FADD R13, R10, R13 ;  /* 0x0000000d0a0d7221 */ /* 0x020fca0000000000 */
[----:B------:R4:W-:Y:S04]  /*05b0*/  STG.E desc[UR20][R6.64+0x18], R13 ;  /* 0x0000180d06007986 */ /* 0x0009e8000c101914 */
[----:B------:R-:W2:Y:S04]  /*05c0*/  LDG.E R10, desc[UR20][R2.64+0x1c] ;  /* 0x00001c14020a7981 */ /* 0x000ea8000c1e1900 */
[----:B---3--:R-:W2:Y:S01]  /*05d0*/  LDG.E R15, desc[UR20][R4.64+0x1c] ;  /* 0x00001c14040f7981 */ /* 0x008ea2000c1e1900 */
[----:B------:R-:W-:Y:S01]  /*05e0*/  UIADD3 UR12, UPT, UPT, UR12, 0x10, URZ ;  /* 0x000000100c0c7890 */ /* 0x000fe2000fffe0ff */
[----:B------:R-:W-:-:S03]  /*05f0*/  IADD3 R8, PT, PT, R8, 0x10, RZ ;  /* 0x0000001008087810 */ /* 0x000fc60007ffe0ff */
[----:B------:R-:W-:Y:S01]  /*0600*/  UISETP.NE.AND UP0, UPT, UR12, URZ, UPT ;  /* 0x000000ff0c00728c */ /* 0x000fe2000bf05270 */
[----:B--2---:R-:W-:-:S05]  /*0610*/  FADD R15, R10, R15 ;  /* 0x0000000f0a0f7221 */ /* 0x004fca0000000000 */
[----:B------:R4:W-:Y:S03]  /*0620*/  STG.E desc[UR20][R6.64+0x1c], R15 ;  /* 0x00001c0f06007986 */ /* 0x0009e6000c101914 */
[----:B------:R-:W-:Y:S05]  /*0630*/  BRA.U UP0, `(.L_x_7) ;  /* 0xfffffff900cc7547 */ /* 0x000fea000b83ffff */
.L_x_6:
[----:B------:R-:W-:-:S13]  /*0640*/  ISETP.NE.AND P0, PT, RZ, UR18, PT ;  /* 0x00000012ff007c0c */ /* 0x000fda000bf05270 */
[----:B0-----:R-:W-:Y:S05]  /*0650*/  @!P0 EXIT ;  /* 0x000000000000894d */ /* 0x001fea0003800000 */
[----:B------:R-:W-:Y:S02]  /*0660*/  UISETP.GE.U32.AND UP0, UPT, UR18, 0x8, UPT ;  /* 0x000000081200788c */ /* 0x000fe4000bf06070 */
[----:B------:R-:W-:-:S07]  /*0670*/  ULOP3.LUT UR5, UR11, 0x7, URZ, 0xc0, !UPT ;  /* 0x000000070b057892 */ /* 0x000fce000f8ec0ff */
[----:B------:R-:W-:Y:S05]  /*0680*/  BRA.U !UP0, `(.L_x_8) ;  /* 0x0000000108a07547 */ /* 0x000fea000b800000 */
[----:B------:R-:W0:Y:S01]  /*0690*/  LDC.64 R2, c[0x0][0x380] ;  /* 0x0000e000ff027b82 */ /* 0x000e220000000a00 */
[----:B----4-:R-:W-:-:S07]  /*06a0*/  IADD3 R9, PT, PT, R0, UR4, RZ ;  /* 0x0000000400097c10 */ /* 0x010fce000fffe0ff */
[----:B------:R-:W1:Y:S08]  /*06b0*/  LDC.64 R4, c[0x0][0x388] ;  /* 0x0000e200ff047b82 */ /* 0x000e700000000a00 */
[----:B------:R-:W2:Y:S01]  /*06c0*/  LDC.64 R6, c[0x0][0x390] ;  /* 0x0000e400ff067b82 */ /* 0x000ea20000000a00 */
[----:B0-----:R-:W-:-:S05]  /*06d0*/  IMAD.WIDE R2, R9, 0x4, R2 ;  /* 0x0000000409027825 */ /* 0x001fca00078e0202 */
[----:B------:R-:W3:Y:S01]  /*06e0*/  LDG.E R8, desc[UR20][R2.64] ;  /* 0x0000001402087981 */ /* 0x000ee2000c1e1900 */
[----:B-1----:R-:W-:-:S05]  /*06f0*/  IMAD.WIDE R4, R9, 0x4, R4 ;  /* 0x0000000409047825 */ /* 0x002fca00078e0204 */
[----:B------:R-:W3:Y:S01]  /*0700*/  LDG.E R11, desc[UR20][R4.64] ;  /* 0x00000014040b7981 */ /* 0x000ee2000c1e1900 */
[----:B--2---:R-:W-:-:S04]  /*0710*/  IMAD.WIDE R6, R9, 0x4, R6 ;  /* 0x0000000409067825 */ /* 0x004fc800078e0206 */
[----:B---3--:R-:W-:-:S05]  /*0720*/  FADD R11, R8, R11 ;  /* 0x0000000b080b7221 */ /* 0x008fca0000000000 */
        /* <DEDUP_REMOVED lines=13> */
[----:B------:R-:W4:Y:S04]  /*0800*/  LDG.E R8, desc[UR20][R2.64+0x10] ;  /* 0x0000101402087981 */ /* 0x000f28000c1e1900 */
[----:B0-----:R-:W4:Y:S02]  /*0810*/  LDG.E R11, desc[UR20][R4.64+0x10] ;  /* 0x00001014040b7981 */ /* 0x001f24000c1e1900 */
        /* <DEDUP_REMOVED lines=10> */
[----:B------:R-:W2:Y:S04]  /*08c0*/  LDG.E R8, desc[UR20][R2.64+0x1c] ;  /* 0x00001c1402087981 */ /* 0x000ea8000c1e1900 */
[----:B---3--:R-:W2:Y:S01]  /*08d0*/  LDG.E R15, desc[UR20][R4.64+0x1c] ;  /* 0x00001c14040f7981 */ /* 0x008ea2000c1e1900 */
[----:B------:R-:W-:Y:S01]  /*08e0*/  UIADD3 UR4, UPT, UPT, UR4, 0x8, URZ ;  /* 0x0000000804047890 */ /* 0x000fe2000fffe0ff */
[----:B--2---:R-:W-:-:S05]  /*08f0*/  FADD R15, R8, R15 ;  /* 0x0000000f080f7221 */ /* 0x004fca0000000000 */
[----:B------:R0:W-:Y:S06]  /*0900*/  STG.E desc[UR20][R6.64+0x1c], R15 ;  /* 0x00001c0f06007986 */ /* 0x0001ec000c101914 */
.L_x_8:
[----:B------:R-:W-:-:S13]  /*0910*/  ISETP.NE.AND P0, PT, RZ, UR5, PT ;  /* 0x00000005ff007c0c */ /* 0x000fda000bf05270 */
[----:B------:R-:W-:Y:S05]  /*0920*/  @!P0 EXIT ;  /* 0x000000000000894d */ /* 0x000fea0003800000 */
[----:B------:R-:W-:Y:S02]  /*0930*/  UISETP.GE.U32.AND UP0, UPT, UR5, 0x4, UPT ;  /* 0x000000040500788c */ /* 0x000fe4000bf06070 */
[----:B------:R-:W-:-:S07]  /*0940*/  ULOP3.LUT UR5, UR11, 0x3, URZ, 0xc0, !UPT ;  /* 0x000000030b057892 */ /* 0x000fce000f8ec0ff */
[----:B------:R-:W-:Y:S05]  /*0950*/  BRA.U !UP0, `(.L_x_9) ;  /* 0x0000000108607547 */ /* 0x000fea000b800000 */
[----:B------:R-:W1:Y:S01]  /*0960*/  LDC.64 R2, c[0x0][0x380] ;  /* 0x0000e000ff027b82 */ /* 0x000e620000000a00 */
[----:B0---4-:R-:W-:-:S07]  /*0970*/  IADD3 R11, PT, PT, R0, UR4, RZ ;  /* 0x00000004000b7c10 */ /* 0x011fce000fffe0ff */
[----:B------:R-:W0:Y:S08]  /*0980*/  LDC.64 R4, c[0x0][0x388] ;  /* 0x0000e200ff047b82 */ /* 0x000e300000000a00 */
[----:B------:R-:W2:Y:S01]  /*0990*/  LDC.64 R6, c[0x0][0x390] ;  /* 0x0000e400ff067b82 */ /* 0x000ea20000000a00 */
[----:B-1----:R-:W-:-:S05]  /*09a0*/  IMAD.WIDE R2, R11, 0x4, R2 ;  /* 0x000000040b027825 */ /* 0x002fca00078e0202 */
[----:B------:R-:W3:Y:S01]  /*09b0*/  LDG.E R8, desc[UR20][R2.64] ;  /* 0x0000001402087981 */ /* 0x000ee2000c1e1900 */
[----:B0-----:R-:W-:-:S05]  /*09c0*/  IMAD.WIDE R4, R11, 0x4, R4 ;  /* 0x000000040b047825 */ /* 0x001fca00078e0204 */
        /* <DEDUP_REMOVED lines=12> */
[----:B------:R-:W2:Y:S04]  /*0a90*/  LDG.E R8, desc[UR20][R2.64+0xc] ;  /* 0x00000c1402087981 */ /* 0x000ea8000c1e1900 */
[----:B------:R-:W2:Y:S01]  /*0aa0*/  LDG.E R15, desc[UR20][R4.64+0xc] ;  /* 0x00000c14040f7981 */ /* 0x000ea2000c1e1900 */
[----:B------:R-:W-:Y:S01]  /*0ab0*/  UIADD3 UR4, UPT, UPT, UR4, 0x4, URZ ;  /* 0x0000000404047890 */ /* 0x000fe2000fffe0ff */
[----:B--2---:R-:W-:-:S05]  /*0ac0*/  FADD R15, R8, R15 ;  /* 0x0000000f080f7221 */ /* 0x004fca0000000000 */
[----:B------:R1:W-:Y:S06]  /*0ad0*/  STG.E desc[UR20][R6.64+0xc], R15 ;  /* 0x00000c0f06007986 */ /* 0x0003ec000c101914 */
.L_x_9:
[----:B------:R-:W-:-:S13]  /*0ae0*/  ISETP.NE.AND P0, PT, RZ, UR5, PT ;  /* 0x00000005ff007c0c */ /* 0x000fda000bf05270 */
[----:B------:R-:W-:Y:S05]  /*0af0*/  @!P0 EXIT ;  /* 0x000000000000894d */ /* 0x000fea0003800000 */
[----:B01--4-:R-:W0:Y:S01]  /*0b00*/  LDC.64 R8, c[0x0][0x390] ;  /* 0x0000e400ff087b82 */ /* 0x013e220000000a00 */
[----:B------:R-:W-:Y:S01]  /*0b10*/  IADD3 R15, PT, PT, R0, UR4, RZ ;  /* 0x00000004000f7c10 */ /* 0x000fe2000fffe0ff */
[----:B------:R-:W-:-:S06]  /*0b20*/  UIADD3 UR5, UPT, UPT, -UR5, URZ, URZ ;  /* 0x000000ff05057290 */ /* 0x000fcc000fffe1ff */
[----:B------:R-:W1:Y:S08]  /*0b30*/  LDC.64 R12, c[0x0][0x380] ;  /* 0x0000e000ff0c7b82 */ /* 0x000e700000000a00 */
[----:B------:R-:W2:Y:S02]  /*0b40*/  LDC.64 R10, c[0x0][0x388] ;  /* 0x0000e200ff0a7b82 */ /* 0x000ea40000000a00 */
.L_x_10:
[----:B--2---:R-:W-:-:S04]  /*0b50*/  IMAD.WIDE R4, R15, 0x4, R10 ;  /* 0x000000040f047825 */ /* 0x004fc800078e020a */
[C---:B-1----:R-:W-:Y:S02]  /*0b60*/  IMAD.WIDE R6, R15.reuse, 0x4, R12 ;  /* 0x000000040f067825 */ /* 0x042fe400078e020c */
[----:B------:R-:W2:Y:S04]  /*0b70*/  LDG.E R5, desc[UR20][R4.64] ;  /* 0x0000001404057981 */ /* 0x000ea8000c1e1900 */
[----:B------:R-:W2:Y:S01]  /*0b80*/  LDG.E R6, desc[UR20][R6.64] ;  /* 0x0000001406067981 */ /* 0x000ea2000c1e1900 */
[C---:B0--3--:R-:W-:Y:S01]  /*0b90*/  IMAD.WIDE R2, R15.reuse, 0x4, R8 ;  /* 0x000000040f027825 */ /* 0x049fe200078e0208 */
[----:B------:R-:W-:Y:S01]  /*0ba0*/  UIADD3 UR5, UPT, UPT, UR5, 0x1, URZ ;  /* 0x0000000105057890 */ /* 0x000fe2000fffe0ff */
[----:B------:R-:W-:-:S03]  /*0bb0*/  IADD3 R15, PT, PT, R15, 0x1, RZ ;  /* 0x000000010f0f7810 */ /* 0x000fc60007ffe0ff */
[----:B------:R-:W-:Y:S01]  /*0bc0*/  UISETP.NE.AND UP0, UPT, UR5, URZ, UPT ;  /* 0x000000ff0500728c */ /* 0x000fe2000bf05270 */
[----:B--2---:R-:W-:-:S05]  /*0bd0*/  FADD R17, R6, R5 ;  /* 0x0000000506117221 */ /* 0x004fca0000000000 */
[----:B------:R3:W-:Y:S03]  /*0be0*/  STG.E desc[UR20][R2.64], R17 ;  /* 0x0000001102007986 */ /* 0x0007e6000c101914 */
[----:B------:R-:W-:Y:S05]  /*0bf0*/  BRA.U UP0, `(.L_x_10) ;  /* 0xfffffffd00d47547 */ /* 0x000fea000b83ffff */
[----:B------:R-:W-:Y:S05]  /*0c00*/  EXIT ;  /* 0x000000000000794d */ /* 0x000fea0003800000 */
.L_x_11:
        /* <DEDUP_REMOVED lines=15> */
.L_x_14:


//--------------------- .text._Z10MatrixAddBPfS_S_i --------------------------
	.section	.text._Z10MatrixAddBPfS_S_i,"ax",@progbits
	.align	128
        .global         _Z10MatrixAddBPfS_S_i
        .type           _Z10MatrixAddBPfS_S_i,@function
        .size           _Z10MatrixAddBPfS_S_i,(.L_x_15 - _Z10MatrixAddBPfS_S_i)
        .other          _Z10MatrixAddBPfS_S_i,@"STO_CUDA_ENTRY STV_DEFAULT"
_Z10MatrixAddBPfS_S_i:
.text._Z10MatrixAddBPfS_S_i:
[----:B------:R-:W-:Y:S01]  /*0000*/  LDC R1, c[0x0][0x37c] ;  /* 0x0000df00ff017b82 */ /* 0x000fe20000000800 */
[----:B------:R-:W0:Y:S07]  /*0010*/  S2R R9, SR_TID.X ;  /* 0x0000000000097919 */ /* 0x000e2e0000002100 */
[----:B------:R-:W0:Y:S01]  /*0020*/  S2UR UR5, SR_CTAID.X ;  /* 0x00000000000579c3 */ /* 0x000e220000002500 */
[----:B------:R-:W1:Y:S07]  /*0030*/  LDCU UR4, c[0x0][0x398] ;  /* 0x00007300ff0477ac */ /* 0x000e6e0008000800 */
[----:B------:R-:W0:Y:S01]  /*0040*/  LDC R0, c[0x0][0x360] ;  /* 0x0000d800ff007b82 */ /* 0x000e220000000800 */
[----:B-1----:R-:W-:Y:S01]  /*0050*/  UIMAD UR4, UR4, UR4, URZ ;  /* 0x00000004040472a4 */ /* 0x002fe2000f8e02ff */
[----:B0-----:R-:W-:-:S05]  /*0060*/  IMAD R9, R0, UR5, R9 ;  /* 0x0000000500097c24 */ /* 0x001fca000f8e0209 */
[----:B------:R-:W-:-:S13]  /*0070*/  ISETP.GE.AND P0, PT, R9, UR4, PT ;  /* 0x0000000409007c0c */ /* 0x000fda000bf06270 */
[----:B------:R-:W-:Y:S05]  /*0080*/  @P0 EXIT ;  /* 0x000000000000094d */ /* 0x000fea0003800000 */
[----:B------:R-:W0:Y:S01]  /*0090*/  LDC.64 R2, c[0x0][0x380] ;  /* 0x0000e000ff027b82 */ /* 0x000e220000000a00 */
[----:B------:R-:W1:Y:S07]  /*00a0*/  LDCU.64 UR4, c[0x0][0x358] ;  /* 0x00006b00ff0477ac */ /* 0x000e6e0008000a00 */
[----:B------:R-:W2:Y:S08]  /*00b0*/  LDC.64 R4, c[0x0][0x388] ;  /* 0x0000e200ff047b82 */ /* 0x000eb00000000a00 */
[----:B------:R-:W3:Y:S01]  /*00c0*/  LDC.64 R6, c[0x0][0x390] ;  /* 0x0000e400ff067b82 */ /* 0x000ee20000000a00 */
[----:B0-----:R-:W-:-:S06]  /*00d0*/  IMAD.WIDE R2, R9, 0x4, R2 ;  /* 0x0000000409027825 */ /* 0x001fcc00078e0202 */
[----:B-1----:R-:W4:Y:S01]  /*00e0*/  LDG.E R2, desc[UR4][R2.64] ;  /* 0x0000000402027981 */ /* 0x002f22000c1e1900 */
[----:B--2---:R-:W-:-:S06]  /*00f0*/  IMAD.WIDE R4, R9, 0x4, R4 ;  /* 0x0000000409047825 */ /* 0x004fcc00078e0204 */
[----:B------:R-:W4:Y:S01]  /*0100*/  LDG.E R5, desc[UR4][R4.64] ;  /* 0x0000000404057981 */ /* 0x000f22000c1e1900 */
[----:B---3--:R-:W-:-:S04]  /*0110*/  IMAD.WIDE R6, R9, 0x4, R6 ;  /* 0x0000000409067825 */ /* 0x008fc800078e0206 */
[----:B----4-:R-:W-:-:S05]  /*0120*/  FADD R9, R2, R5 ;  /* 0x0000000502097221 */ /* 0x010fca0000000000 */
[----:B------:R-:W-:Y:S01]  /*0130*/  STG.E desc[UR4][R6.64], R9 ;  /* 0x0000000906007986 */ /* 0x000fe2000c101904 */
[----:B------:R-:W-:Y:S05]  /*0140*/  EXIT ;  /* 0x000000000000794d */ /* 0x000fea0003800000 */
.L_x_12:
        /* <DEDUP_REMOVED lines=11> */
.L_x_15:


//--------------------- .nv.shared.reserved.0     --------------------------
	.section	.nv.shared.reserved.0,"aw",@nobits
	.weak		__nv_reservedSMEM_offset_0_alias
	.size		__nv_reservedSMEM_offset_0_alias, 0, 64
	.other		__nv_reservedSMEM_offset_0_alias,@"STO_CUDA_RESERVED_SHARED STV_DEFAULT"
__nv_reservedSMEM_offset_0_alias:
	.zero		0
	.zero		64


//--------------------- .nv.constant0._Z10MatrixAddDPfS_S_i --------------------------
	.section	.nv.constant0._Z10MatrixAddDPfS_S_i,"a",@progbits
	.sectionflags	@""
	.align	4
.nv.constant0._Z10MatrixAddDPfS_S_i:
	.zero		924


//--------------------- .nv.constant0._Z10MatrixAddCPfS_S_i --------------------------
	.section	.nv.constant0._Z10MatrixAddCPfS_S_i,"a",@progbits
	.sectionflags	@""
	.align	4
.nv.constant0._Z10MatrixAddCPfS_S_i:
	.zero		924


//--------------------- .nv.constant0._Z10MatrixAddBPfS_S_i --------------------------
	.section	.nv.constant0._Z10MatrixAddBPfS_S_i,"a",@progbits
	.sectionflags	@""
	.align	4
.nv.constant0._Z10MatrixAddBPfS_S_i:
	.zero		924


//--------------------- SYMBOLS --------------------------

	.type		.nv.reservedSmem.offset0,@object
	.size		.nv.reservedSmem.offset0,0x4
